	.target	sm_100a

	.elftype	@"ET_EXEC"


//--------------------- .note.nv.tkinfo           --------------------------
	.section	.note.nv.tkinfo,"",@"SHT_NOTE"
	.sectionflags	@"SHF_NOTE_NV_TKINFO"
	.tkinfo
        /*0018*/ 	.word	0x00000002
        /*0030*/ 	.string	""
        /*0030*/ 	.string	"ptxas"
        /*0030*/ 	.string	"Cuda compilation tools, release 13.0, V13.0.88"
        /*0030*/ 	.string	"Build cuda_13.0.r13.0/compiler.36424714_0"
        /*0030*/ 	.string	"-arch sm_100a -m 64 "



//--------------------- .note.nv.cuinfo           --------------------------
	.section	.note.nv.cuinfo,"",@"SHT_NOTE"
	.sectionflags	@"SHF_NOTE_NV_CUINFO"
        /*0018*/ 	.short	0x0002
        /*001a*/ 	.short	0x0064
        /*001c*/ 	.short	0x0082
	.zero		2


//--------------------- .nv.info                  --------------------------
	.section	.nv.info,"",@"SHT_CUDA_INFO"
	.align	4


	//----- nvinfo : EIATTR_REGCOUNT
	.align		4
        /*0000*/ 	.byte	0x04, 0x2f
        /*0002*/ 	.short	(.L_19 - .L_18)
	.align		4
.L_18:
        /*0004*/ 	.word	index@(_ZN7cutlass13device_kernelINS_4gemm6kernel13GemmUniversalIN4cute5tupleIJiiiiEEENS1_10collective13CollectiveMmaINS1_35MainloopSm100TmaUmmaWarpSpecializedILi2ELi2ELi4ENS5_IJNS4_1CILi2EEESB_NSA_ILi1EEEEEEEENS5_IJNSA_ILi128EEESF_NSA_ILi64EEEEEENS_6half_tENS5_IJSC_llEEESI_NS5_IJlSC_lEEENS4_8TiledMMAINS4_8MMA_AtomIJNS4_26SM100_MMA_F16BF16_2x1SM_SSISI_SI_fLi128ELi128ELNS4_4UMMA5MajorE1ELSP_0ELNSO_7ScaleInE0ELSQ_0EEEEEENS4_6LayoutINS5_IJSC_SC_SC_EEENS5_IJNSA_ILi0EEESV_SV_EEEEENS5_IJNS4_10UnderscoreESY_SY_EEEEENS4_28SM100_TMA_2SM_LOAD_MULTICASTENS4_14ComposedLayoutINS4_7SwizzleILi3ELi4ELi3EEENS4_18smem_ptr_flag_bitsILi16EEENST_INS5_IJSG_NSA_ILi8EEEEEENS5_IJSC_SG_EEEEEEEvNS4_8identityENS4_18SM100_TMA_2SM_LOADENS12_IS14_S16_NST_INS5_IJS17_SG_EEENS5_IJSG_SC_EEEEEEEvS1C_EENS_8epilogue10collective18CollectiveEpilogueINS1J_23Sm100TmaWarpSpecializedILi4ELi2ELi16ELb1ELb0EEEJNS5_IJSG_SF_SG_EEENS5_IJNST_ISG_SC_EENST_INS5_IJNSA_ILi16EEESB_EEES19_EEEEESI_SK_SI_SK_NS1J_6fusion15FusionCallbacksIS1N_NS1U_17LinearCombinationISI_fSI_fLNS_15FloatRoundStyleE2EEES1O_S1T_JEEENS4_5SM1004TMEM4LOAD26SM100_TMEM_LOAD_32dp32b16xENS4_13SM90_TMA_LOADENS12_INS13_ILi1ELi4ELi3EEES16_NST_INS5_IJS17_S1Q_EEENS5_IJS1Q_SC_EEEEEEENS4_39AutoVectorizingCopyWithAssumedAlignmentILi128EEENS4_14SM90_TMA_STOREES29_S2B_S2B_EEEvvEEEEvNT_6ParamsE)
        /*0008*/ 	.word	0x0000005b


	//----- nvinfo : EIATTR_FRAME_SIZE
	.align		4
.L_19:
        /*000c*/ 	.byte	0x04, 0x11
        /*000e*/ 	.short	(.L_21 - .L_20)
	.align		4
.L_20:
        /*0010*/ 	.word	index@($__internal_2_$__cuda_sm10x_tcgen05_guardrail_trap_unallocated_columns_being_dealloced)
        /*0014*/ 	.word	0x00000000


	//----- nvinfo : EIATTR_FRAME_SIZE
	.align		4
.L_21:
        /*0018*/ 	.byte	0x04, 0x11
        /*001a*/ 	.short	(.L_23 - .L_22)
	.align		4
.L_22:
        /*001c*/ 	.word	index@($__internal_1_$__cuda_sm10x_tcgen05_guardrail_trap_phase_invalid_during_alloc)
        /*0020*/ 	.word	0x00000000


	//----- nvinfo : EIATTR_FRAME_SIZE
	.align		4
.L_23:
        /*0024*/ 	.byte	0x04, 0x11
        /*0026*/ 	.short	(.L_25 - .L_24)
	.align		4
.L_24:
        /*0028*/ 	.word	index@($__internal_0_$__cuda_sm10x_tcgen05_guardrail_trap_col_being_dealloced_not_returned_by_alloc)
        /*002c*/ 	.word	0x00000000


	//----- nvinfo : EIATTR_FRAME_SIZE
	.align		4
.L_25:
        /*0030*/ 	.byte	0x04, 0x11
        /*0032*/ 	.short	(.L_27 - .L_26)
	.align		4
.L_26:
        /*0034*/ 	.word	index@(_ZN7cutlass13device_kernelINS_4gemm6kernel13GemmUniversalIN4cute5tupleIJiiiiEEENS1_10collective13CollectiveMmaINS1_35MainloopSm100TmaUmmaWarpSpecializedILi2ELi2ELi4ENS5_IJNS4_1CILi2EEESB_NSA_ILi1EEEEEEEENS5_IJNSA_ILi128EEESF_NSA_ILi64EEEEEENS_6half_tENS5_IJSC_llEEESI_NS5_IJlSC_lEEENS4_8TiledMMAINS4_8MMA_AtomIJNS4_26SM100_MMA_F16BF16_2x1SM_SSISI_SI_fLi128ELi128ELNS4_4UMMA5MajorE1ELSP_0ELNSO_7ScaleInE0ELSQ_0EEEEEENS4_6LayoutINS5_IJSC_SC_SC_EEENS5_IJNSA_ILi0EEESV_SV_EEEEENS5_IJNS4_10UnderscoreESY_SY_EEEEENS4_28SM100_TMA_2SM_LOAD_MULTICASTENS4_14ComposedLayoutINS4_7SwizzleILi3ELi4ELi3EEENS4_18smem_ptr_flag_bitsILi16EEENST_INS5_IJSG_NSA_ILi8EEEEEENS5_IJSC_SG_EEEEEEEvNS4_8identityENS4_18SM100_TMA_2SM_LOADENS12_IS14_S16_NST_INS5_IJS17_SG_EEENS5_IJSG_SC_EEEEEEEvS1C_EENS_8epilogue10collective18CollectiveEpilogueINS1J_23Sm100TmaWarpSpecializedILi4ELi2ELi16ELb1ELb0EEEJNS5_IJSG_SF_SG_EEENS5_IJNST_ISG_SC_EENST_INS5_IJNSA_ILi16EEESB_EEES19_EEEEESI_SK_SI_SK_NS1J_6fusion15FusionCallbacksIS1N_NS1U_17LinearCombinationISI_fSI_fLNS_15FloatRoundStyleE2EEES1O_S1T_JEEENS4_5SM1004TMEM4LOAD26SM100_TMEM_LOAD_32dp32b16xENS4_13SM90_TMA_LOADENS12_INS13_ILi1ELi4ELi3EEES16_NST_INS5_IJS17_S1Q_EEENS5_IJS1Q_SC_EEEEEEENS4_39AutoVectorizingCopyWithAssumedAlignmentILi128EEENS4_14SM90_TMA_STOREES29_S2B_S2B_EEEvvEEEEvNT_6ParamsE)
        /*0038*/ 	.word	0x00000000


	//----- nvinfo : EIATTR_MIN_STACK_SIZE
	.align		4
.L_27:
        /*003c*/ 	.byte	0x04, 0x12
        /*003e*/ 	.short	(.L_29 - .L_28)
	.align		4
.L_28:
        /*0040*/ 	.word	index@(_ZN7cutlass13device_kernelINS_4gemm6kernel13GemmUniversalIN4cute5tupleIJiiiiEEENS1_10collective13CollectiveMmaINS1_35MainloopSm100TmaUmmaWarpSpecializedILi2ELi2ELi4ENS5_IJNS4_1CILi2EEESB_NSA_ILi1EEEEEEEENS5_IJNSA_ILi128EEESF_NSA_ILi64EEEEEENS_6half_tENS5_IJSC_llEEESI_NS5_IJlSC_lEEENS4_8TiledMMAINS4_8MMA_AtomIJNS4_26SM100_MMA_F16BF16_2x1SM_SSISI_SI_fLi128ELi128ELNS4_4UMMA5MajorE1ELSP_0ELNSO_7ScaleInE0ELSQ_0EEEEEENS4_6LayoutINS5_IJSC_SC_SC_EEENS5_IJNSA_ILi0EEESV_SV_EEEEENS5_IJNS4_10UnderscoreESY_SY_EEEEENS4_28SM100_TMA_2SM_LOAD_MULTICASTENS4_14ComposedLayoutINS4_7SwizzleILi3ELi4ELi3EEENS4_18smem_ptr_flag_bitsILi16EEENST_INS5_IJSG_NSA_ILi8EEEEEENS5_IJSC_SG_EEEEEEEvNS4_8identityENS4_18SM100_TMA_2SM_LOADENS12_IS14_S16_NST_INS5_IJS17_SG_EEENS5_IJSG_SC_EEEEEEEvS1C_EENS_8epilogue10collective18CollectiveEpilogueINS1J_23Sm100TmaWarpSpecializedILi4ELi2ELi16ELb1ELb0EEEJNS5_IJSG_SF_SG_EEENS5_IJNST_ISG_SC_EENST_INS5_IJNSA_ILi16EEESB_EEES19_EEEEESI_SK_SI_SK_NS1J_6fusion15FusionCallbacksIS1N_NS1U_17LinearCombinationISI_fSI_fLNS_15FloatRoundStyleE2EEES1O_S1T_JEEENS4_5SM1004TMEM4LOAD26SM100_TMEM_LOAD_32dp32b16xENS4_13SM90_TMA_LOADENS12_INS13_ILi1ELi4ELi3EEES16_NST_INS5_IJS17_S1Q_EEENS5_IJS1Q_SC_EEEEEEENS4_39AutoVectorizingCopyWithAssumedAlignmentILi128EEENS4_14SM90_TMA_STOREES29_S2B_S2B_EEEvvEEEEvNT_6ParamsE)
        /*0044*/ 	.word	0x00000000
.L_29:


//--------------------- .nv.compat                --------------------------
	.section	.nv.compat,"",@"SHT_CUDA_COMPAT_INFO"
	.align	4
        /*0000*/ 	.byte	0x02, 0x09, 0x01, 0x00, 0x02, 0x02, 0x02, 0x00, 0x02, 0x05, 0x05, 0x00, 0x03, 0x07, 0x01, 0x01
        /*0010*/ 	.byte	0x02, 0x03, 0x01, 0x00, 0x02, 0x06, 0x01, 0x00, 0x04, 0x0b, 0x08, 0x00, 0x09, 0x00, 0x00, 0x00
        /*0020*/ 	.byte	0x00, 0x00, 0x00, 0x00


//--------------------- .nv.info._ZN7cutlass13device_kernelINS_4gemm6kernel13GemmUniversalIN4cute5tupleIJiiiiEEENS1_10collective13CollectiveMmaINS1_35MainloopSm100TmaUmmaWarpSpecializedILi2ELi2ELi4ENS5_IJNS4_1CILi2EEESB_NSA_ILi1EEEEEEEENS5_IJNSA_ILi128EEESF_NSA_ILi64EEEEEENS_6half_tENS5_IJSC_llEEESI_NS5_IJlSC_lEEENS4_8TiledMMAINS4_8MMA_AtomIJNS4_26SM100_MMA_F16BF16_2x1SM_SSISI_SI_fLi128ELi128ELNS4_4UMMA5MajorE1ELSP_0ELNSO_7ScaleInE0ELSQ_0EEEEEENS4_6LayoutINS5_IJSC_SC_SC_EEENS5_IJNSA_ILi0EEESV_SV_EEEEENS5_IJNS4_10UnderscoreESY_SY_EEEEENS4_28SM100_TMA_2SM_LOAD_MULTICASTENS4_14ComposedLayoutINS4_7SwizzleILi3ELi4ELi3EEENS4_18smem_ptr_flag_bitsILi16EEENST_INS5_IJSG_NSA_ILi8EEEEEENS5_IJSC_SG_EEEEEEEvNS4_8identityENS4_18SM100_TMA_2SM_LOADENS12_IS14_S16_NST_INS5_IJS17_SG_EEENS5_IJSG_SC_EEEEEEEvS1C_EENS_8epilogue10collective18CollectiveEpilogueINS1J_23Sm100TmaWarpSpecializedILi4ELi2ELi16ELb1ELb0EEEJNS5_IJSG_SF_SG_EEENS5_IJNST_ISG_SC_EENST_INS5_IJNSA_ILi16EEESB_EEES19_EEEEESI_SK_SI_SK_NS1J_6fusion15FusionCallbacksIS1N_NS1U_17LinearCombinationISI_fSI_fLNS_15FloatRoundStyleE2EEES1O_S1T_JEEENS4_5SM1004TMEM4LOAD26SM100_TMEM_LOAD_32dp32b16xENS4_13SM90_TMA_LOADENS12_INS13_ILi1ELi4ELi3EEES16_NST_INS5_IJS17_S1Q_EEENS5_IJS1Q_SC_EEEEEEENS4_39AutoVectorizingCopyWithAssumedAlignmentILi128EEENS4_14SM90_TMA_STOREES29_S2B_S2B_EEEvvEEEEvNT_6ParamsE --------------------------
	.section	.nv.info._ZN7cutlass13device_kernelINS_4gemm6kernel13GemmUniversalIN4cute5tupleIJiiiiEEENS1_10collective13CollectiveMmaINS1_35MainloopSm100TmaUmmaWarpSpecializedILi2ELi2ELi4ENS5_IJNS4_1CILi2EEESB_NSA_ILi1EEEEEEEENS5_IJNSA_ILi128EEESF_NSA_ILi64EEEEEENS_6half_tENS5_IJSC_llEEESI_NS5_IJlSC_lEEENS4_8TiledMMAINS4_8MMA_AtomIJNS4_26SM100_MMA_F16BF16_2x1SM_SSISI_SI_fLi128ELi128ELNS4_4UMMA5MajorE1ELSP_0ELNSO_7ScaleInE0ELSQ_0EEEEEENS4_6LayoutINS5_IJSC_SC_SC_EEENS5_IJNSA_ILi0EEESV_SV_EEEEENS5_IJNS4_10UnderscoreESY_SY_EEEEENS4_28SM100_TMA_2SM_LOAD_MULTICASTENS4_14ComposedLayoutINS4_7SwizzleILi3ELi4ELi3EEENS4_18smem_ptr_flag_bitsILi16EEENST_INS5_IJSG_NSA_ILi8EEEEEENS5_IJSC_SG_EEEEEEEvNS4_8identityENS4_18SM100_TMA_2SM_LOADENS12_IS14_S16_NST_INS5_IJS17_SG_EEENS5_IJSG_SC_EEEEEEEvS1C_EENS_8epilogue10collective18CollectiveEpilogueINS1J_23Sm100TmaWarpSpecializedILi4ELi2ELi16ELb1ELb0EEEJNS5_IJSG_SF_SG_EEENS5_IJNST_ISG_SC_EENST_INS5_IJNSA_ILi16EEESB_EEES19_EEEEESI_SK_SI_SK_NS1J_6fusion15FusionCallbacksIS1N_NS1U_17LinearCombinationISI_fSI_fLNS_15FloatRoundStyleE2EEES1O_S1T_JEEENS4_5SM1004TMEM4LOAD26SM100_TMEM_LOAD_32dp32b16xENS4_13SM90_TMA_LOADENS12_INS13_ILi1ELi4ELi3EEES16_NST_INS5_IJS17_S1Q_EEENS5_IJS1Q_SC_EEEEEEENS4_39AutoVectorizingCopyWithAssumedAlignmentILi128EEENS4_14SM90_TMA_STOREES29_S2B_S2B_EEEvvEEEEvNT_6ParamsE,"",@"SHT_CUDA_INFO"
	.sectionflags	@""
	.align	4


	//----- nvinfo : EIATTR_CUDA_API_VERSION
	.align		4
        /*0000*/ 	.byte	0x04, 0x37
        /*0002*/ 	.short	(.L_31 - .L_30)
.L_30:
        /*0004*/ 	.word	0x00000082


	//----- nvinfo : EIATTR_KPARAM_INFO
	.align		4
.L_31:
        /*0008*/ 	.byte	0x04, 0x17
        /*000a*/ 	.short	(.L_33 - .L_32)
.L_32:
        /*000c*/ 	.word	0x00000000
        /*0010*/ 	.short	0x0000
        /*0012*/ 	.short	0x0000
        /*0014*/ 	.byte	0x00, 0xf0, 0x01, 0x20


	//----- nvinfo : EIATTR_AT_ENTRY_FRAGMENTS
	.align		4
.L_33:
        /*0018*/ 	.byte	0x04, 0x4f
        /*001a*/ 	.short	(.L_35 - .L_34)


	//   ....[0]....
.L_34:
        /*001c*/ 	.word	0x00000007


	//----- nvinfo : EIATTR_RESERVED_SMEM_USED
	.align		4
.L_35:
        /*0020*/ 	.byte	0x01, 0x41
	.zero		2


	//----- nvinfo : EIATTR_SPARSE_MMA_MASK
	.align		4
        /*0024*/ 	.byte	0x03, 0x50
        /*0026*/ 	.short	0x0000


	//----- nvinfo : EIATTR_TCGEN05_2CTA_USED
	.align		4
        /*0028*/ 	.byte	0x01, 0x52
	.zero		2


	//----- nvinfo : EIATTR_MAXREG_COUNT
	.align		4
        /*002c*/ 	.byte	0x03, 0x1b
        /*002e*/ 	.short	0x00ff


	//----- nvinfo : EIATTR_NUM_BARRIERS
	.align		4
        /*0030*/ 	.byte	0x02, 0x4c
        /*0032*/ 	.byte	0x07
	.zero		1


	//----- nvinfo : EIATTR_EXTERNS
	.align		4
        /*0034*/ 	.byte	0x04, 0x0f
        /*0036*/ 	.short	(.L_37 - .L_36)


	//   ....[0]....
	.align		4
.L_36:
        /*0038*/ 	.word	index@(__assertfail)


	//----- nvinfo : EIATTR_MERCURY_ISA_VERSION
	.align		4
.L_37:
        /*003c*/ 	.byte	0x03, 0x5f
        /*003e*/ 	.short	0x0101


	//----- nvinfo : EIATTR_INT_WARP_WIDE_INSTR_OFFSETS
	.align		4
        /*0040*/ 	.byte	0x04, 0x31
        /*0042*/ 	.short	(.L_39 - .L_38)


	//   ....[0]....
.L_38:
        /*0044*/ 	.word	0x00000d10


	//   ....[1]....
        /*0048*/ 	.word	0x00000db0


	//   ....[2]....
        /*004c*/ 	.word	0x00002200


	//   ....[3]....
        /*0050*/ 	.word	0x00003fb0


	//   ....[4]....
        /*0054*/ 	.word	0x00003fd0


	//   ....[5]....
        /*0058*/ 	.word	0x00004000


	//   ....[6]....
        /*005c*/ 	.word	0x00004900


	//   ....[7]....
        /*0060*/ 	.word	0x00004920


	//   ....[8]....
        /*0064*/ 	.word	0x000049f0


	//   ....[9]....
        /*0068*/ 	.word	0x00004ad0


	//   ....[10]....
        /*006c*/ 	.word	0x00004af0


	//   ....[11]....
        /*0070*/ 	.word	0x00004bb0


	//   ....[12]....
        /*0074*/ 	.word	0x00004cb0


	//   ....[13]....
        /*0078*/ 	.word	0x00004cd0


	//   ....[14]....
        /*007c*/ 	.word	0x00004e00


	//   ....[15]....
        /*0080*/ 	.word	0x00004f80


	//   ....[16]....
        /*0084*/ 	.word	0x00004f90


	//   ....[17]....
        /*0088*/ 	.word	0x000050b0


	//----- nvinfo : EIATTR_COOP_GROUP_MASK_REGIDS
	.align		4
.L_39:
        /*008c*/ 	.byte	0x04, 0x29
        /*008e*/ 	.short	(.L_41 - .L_40)


	//   ....[0]....
.L_40:
        /*0090*/ 	.word	0xffffffff


	//   ....[1]....
        /*0094*/ 	.word	0xffffffff


	//   ....[2]....
        /*0098*/ 	.word	0xffffffff


	//   ....[3]....
        /*009c*/ 	.word	0xffffffff


	//   ....[4]....
        /*00a0*/ 	.word	0xffffffff


	//   ....[5]....
        /*00a4*/ 	.word	0xffffffff


	//   ....[6]....
        /*00a8*/ 	.word	0xffffffff


	//   ....[7]....
        /*00ac*/ 	.word	0xffffffff


	//   ....[8]....
        /*00b0*/ 	.word	0xffffffff


	//   ....[9]....
        /*00b4*/ 	.word	0xffffffff


	//   ....[10]....
        /*00b8*/ 	.word	0xffffffff


	//   ....[11]....
        /*00bc*/ 	.word	0xffffffff


	//   ....[12]....
        /*00c0*/ 	.word	0xffffffff


	//   ....[13]....
        /*00c4*/ 	.word	0xffffffff


	//----- nvinfo : EIATTR_COOP_GROUP_INSTR_OFFSETS
	.align		4
.L_41:
        /*00c8*/ 	.byte	0x04, 0x28
        /*00ca*/ 	.short	(.L_43 - .L_42)


	//   ....[0]....
.L_42:
        /*00cc*/ 	.word	0x000000c0


	//   ....[1]....
        /*00d0*/ 	.word	0x00000500


	//   ....[2]....
        /*00d4*/ 	.word	0x00000680


	//   ....[3]....
        /*00d8*/ 	.word	0x00000810


	//   ....[4]....
        /*00dc*/ 	.word	0x00000900


	//   ....[5]....
        /*00e0*/ 	.word	0x00000a60


	//   ....[6]....
        /*00e4*/ 	.word	0x00000bf0


	//   ....[7]....
        /*00e8*/ 	.word	0x00000e30


	//   ....[8]....
        /*00ec*/ 	.word	0x000020e0


	//   ....[9]....
        /*00f0*/ 	.word	0x00002da0


	//   ....[10]....
        /*00f4*/ 	.word	0x00003270


	//   ....[11]....
        /*00f8*/ 	.word	0x000032a0


	//   ....[12]....
        /*00fc*/ 	.word	0x00003eb0


	//   ....[13]....
        /*0100*/ 	.word	0x000040c0


	//----- nvinfo : EIATTR_VRC_CTA_INIT_COUNT
	.align		4
.L_43:
        /*0104*/ 	.byte	0x02, 0x4a
        /*0106*/ 	.byte	0x80
	.zero		1


	//----- nvinfo : EIATTR_SYSCALL_OFFSETS
	.align		4
        /*0108*/ 	.byte	0x04, 0x46
        /*010a*/ 	.short	(.L_45 - .L_44)


	//   ....[0]....
.L_44:
        /*010c*/ 	.word	0x00005be0


	//   ....[1]....
        /*0110*/ 	.word	0x00005cd0


	//   ....[2]....
        /*0114*/ 	.word	0x00006410


	//   ....[3]....
        /*0118*/ 	.word	0x00006d30


	//   ....[4]....
        /*011c*/ 	.word	0x000075f0


	//   ....[5]....
        /*0120*/ 	.word	0x00007eb0


	//----- nvinfo : EIATTR_MBARRIER_INSTR_OFFSETS
	.align		4
.L_45:
        /*0124*/ 	.byte	0x04, 0x39
        /*0126*/ 	.short	(.L_47 - .L_46)


	//   ....[0]....
.L_46:
        /*0128*/ 	.word	0x00000630
        /*012c*/ 	.word	0x000000ff
        /*0130*/ 	.word	0x00000000
        /*0134*/ 	.short	0x0100
        /*0136*/ 	.byte	0x07
	.zero		1


	//   ....[1]....
        /*0138*/ 	.word	0x00000640
        /*013c*/ 	.word	0x000000ff
        /*0140*/ 	.word	0x00000010
        /*0144*/ 	.short	0x0100
        /*0146*/ 	.byte	0x07
	.zero		1


	//   ....[2]....
        /*0148*/ 	.word	0x00000650
        /*014c*/ 	.word	0x000000ff
        /*0150*/ 	.word	0x00000008
        /*0154*/ 	.short	0x0100
        /*0156*/ 	.byte	0x07
	.zero		1


	//   ....[3]....
        /*0158*/ 	.word	0x00000660
        /*015c*/ 	.word	0x000000ff
        /*0160*/ 	.word	0x00000018
        /*0164*/ 	.short	0x0100
        /*0166*/ 	.byte	0x07
	.zero		1


	//   ....[4]....
        /*0168*/ 	.word	0x00000780
        /*016c*/ 	.word	0x000000ff
        /*0170*/ 	.word	0x00000020
        /*0174*/ 	.short	0x0100
        /*0176*/ 	.byte	0x07
	.zero		1


	//   ....[5]....
        /*0178*/ 	.word	0x00000790
        /*017c*/ 	.word	0x000000ff
        /*0180*/ 	.word	0x00000040
        /*0184*/ 	.short	0x0100
        /*0186*/ 	.byte	0x07
	.zero		1


	//   ....[6]....
        /*0188*/ 	.word	0x000007a0
        /*018c*/ 	.word	0x000000ff
        /*0190*/ 	.word	0x00000028
        /*0194*/ 	.short	0x0100
        /*0196*/ 	.byte	0x07
	.zero		1


	//   ....[7]....
        /*0198*/ 	.word	0x000007b0
        /*019c*/ 	.word	0x000000ff
        /*01a0*/ 	.word	0x00000048
        /*01a4*/ 	.short	0x0100
        /*01a6*/ 	.byte	0x07
	.zero		1


	//   ....[8]....
        /*01a8*/ 	.word	0x000007c0
        /*01ac*/ 	.word	0x000000ff
        /*01b0*/ 	.word	0x00000030
        /*01b4*/ 	.short	0x0100
        /*01b6*/ 	.byte	0x07
	.zero		1


	//   ....[9]....
        /*01b8*/ 	.word	0x000007d0
        /*01bc*/ 	.word	0x000000ff
        /*01c0*/ 	.word	0x00000050
        /*01c4*/ 	.short	0x0100
        /*01c6*/ 	.byte	0x07
	.zero		1


	//   ....[10]....
        /*01c8*/ 	.word	0x000007e0
        /*01cc*/ 	.word	0x000000ff
        /*01d0*/ 	.word	0x00000038
        /*01d4*/ 	.short	0x0100
        /*01d6*/ 	.byte	0x07
	.zero		1


	//   ....[11]....
        /*01d8*/ 	.word	0x000007f0
        /*01dc*/ 	.word	0x000000ff
        /*01e0*/ 	.word	0x00000058
        /*01e4*/ 	.short	0x0100
        /*01e6*/ 	.byte	0x07
	.zero		1


	//   ....[12]....
        /*01e8*/ 	.word	0x000008d0
        /*01ec*/ 	.word	0x000000ff
        /*01f0*/ 	.word	0x00000060
        /*01f4*/ 	.short	0x0100
        /*01f6*/ 	.byte	0x06
	.zero		1


	//   ....[13]....
        /*01f8*/ 	.word	0x000008e0
        /*01fc*/ 	.word	0x000000ff
        /*0200*/ 	.word	0x00000068
        /*0204*/ 	.short	0x0100
        /*0206*/ 	.byte	0x06
	.zero		1


	//   ....[14]....
        /*0208*/ 	.word	0x00000a10
        /*020c*/ 	.word	0x000000ff
        /*0210*/ 	.word	0x00000070
        /*0214*/ 	.short	0x0100
        /*0216*/ 	.byte	0x06
	.zero		1


	//   ....[15]....
        /*0218*/ 	.word	0x00000a20
        /*021c*/ 	.word	0x000000ff
        /*0220*/ 	.word	0x00000080
        /*0224*/ 	.short	0x0100
        /*0226*/ 	.byte	0x06
	.zero		1


	//   ....[16]....
        /*0228*/ 	.word	0x00000a30
        /*022c*/ 	.word	0x000000ff
        /*0230*/ 	.word	0x00000078
        /*0234*/ 	.short	0x0100
        /*0236*/ 	.byte	0x06
	.zero		1


	//   ....[17]....
        /*0238*/ 	.word	0x00000a40
        /*023c*/ 	.word	0x000000ff
        /*0240*/ 	.word	0x00000088
        /*0244*/ 	.short	0x0100
        /*0246*/ 	.byte	0x06
	.zero		1


	//   ....[18]....
        /*0248*/ 	.word	0x00000b60
        /*024c*/ 	.word	0x000000ff
        /*0250*/ 	.word	0x00000090
        /*0254*/ 	.short	0x0100
        /*0256*/ 	.byte	0x07
	.zero		1


	//   ....[19]....
        /*0258*/ 	.word	0x00000b70
        /*025c*/ 	.word	0x000000ff
        /*0260*/ 	.word	0x000000b0
        /*0264*/ 	.short	0x0100
        /*0266*/ 	.byte	0x07
	.zero		1


	//   ....[20]....
        /*0268*/ 	.word	0x00000b80
        /*026c*/ 	.word	0x000000ff
        /*0270*/ 	.word	0x00000098
        /*0274*/ 	.short	0x0100
        /*0276*/ 	.byte	0x07
	.zero		1


	//   ....[21]....
        /*0278*/ 	.word	0x00000b90
        /*027c*/ 	.word	0x000000ff
        /*0280*/ 	.word	0x000000b8
        /*0284*/ 	.short	0x0100
        /*0286*/ 	.byte	0x07
	.zero		1


	//   ....[22]....
        /*0288*/ 	.word	0x00000ba0
        /*028c*/ 	.word	0x000000ff
        /*0290*/ 	.word	0x000000a0
        /*0294*/ 	.short	0x0100
        /*0296*/ 	.byte	0x07
	.zero		1


	//   ....[23]....
        /*0298*/ 	.word	0x00000bb0
        /*029c*/ 	.word	0x000000ff
        /*02a0*/ 	.word	0x000000c0
        /*02a4*/ 	.short	0x0100
        /*02a6*/ 	.byte	0x07
	.zero		1


	//   ....[24]....
        /*02a8*/ 	.word	0x00000bc0
        /*02ac*/ 	.word	0x000000ff
        /*02b0*/ 	.word	0x000000a8
        /*02b4*/ 	.short	0x0100
        /*02b6*/ 	.byte	0x07
	.zero		1


	//   ....[25]....
        /*02b8*/ 	.word	0x00000bd0
        /*02bc*/ 	.word	0x000000ff
        /*02c0*/ 	.word	0x000000c8
        /*02c4*/ 	.short	0x0100
        /*02c6*/ 	.byte	0x07
	.zero		1


	//   ....[26]....
        /*02c8*/ 	.word	0x00000cc0
        /*02cc*/ 	.word	0x000000ff
        /*02d0*/ 	.word	0x000000d0
        /*02d4*/ 	.short	0x0100
        /*02d6*/ 	.byte	0x06
	.zero		1


	//   ....[27]....
        /*02d8*/ 	.word	0x00000cd0
        /*02dc*/ 	.word	0x000000ff
        /*02e0*/ 	.word	0x000000e0
        /*02e4*/ 	.short	0x0100
        /*02e6*/ 	.byte	0x06
	.zero		1


	//   ....[28]....
        /*02e8*/ 	.word	0x00000ce0
        /*02ec*/ 	.word	0x000000ff
        /*02f0*/ 	.word	0x000000d8
        /*02f4*/ 	.short	0x0100
        /*02f6*/ 	.byte	0x06
	.zero		1


	//   ....[29]....
        /*02f8*/ 	.word	0x00000cf0
        /*02fc*/ 	.word	0x000000ff
        /*0300*/ 	.word	0x000000e8
        /*0304*/ 	.short	0x0100
        /*0306*/ 	.byte	0x06
	.zero		1


	//   ....[30]....
        /*0308*/ 	.word	0x00000df0
        /*030c*/ 	.word	0x000000ff
        /*0310*/ 	.word	0x000000f0
        /*0314*/ 	.short	0x0100
        /*0316*/ 	.byte	0x05
	.zero		1


	//   ....[31]....
        /*0318*/ 	.word	0x000018c0
        /*031c*/ 	.word	0x00000003
        /*0320*/ 	.word	0x000000e0
        /*0324*/ 	.short	0x010a
        /*0326*/ 	.byte	0xff
	.zero		1


	//   ....[32]....
        /*0328*/ 	.word	0x000018f0
        /*032c*/ 	.word	0x00000003
        /*0330*/ 	.word	0x000000d0
        /*0334*/ 	.short	0x0101
        /*0336*/ 	.byte	0xff
	.zero		1


	//   ....[33]....
        /*0338*/ 	.word	0x000019f0
        /*033c*/ 	.word	0x000000ff
        /*0340*/ 	.word	0x00000010
        /*0344*/ 	.short	0x010a
        /*0346*/ 	.byte	0x08
	.zero		1


	//   ....[34]....
        /*0348*/ 	.word	0x00001ac0
        /*034c*/ 	.word	0x000000ff
        /*0350*/ 	.word	0x00000010
        /*0354*/ 	.short	0x010a
        /*0356*/ 	.byte	0x21
	.zero		1


	//   ....[35]....
        /*0358*/ 	.word	0x00001c70
        /*035c*/ 	.word	0x000000ff
        /*0360*/ 	.word	0x00000010
        /*0364*/ 	.short	0x010a
        /*0366*/ 	.byte	0x08
	.zero		1


	//   ....[36]....
        /*0368*/ 	.word	0x00001d80
        /*036c*/ 	.word	0x000000ff
        /*0370*/ 	.word	0x00000068
        /*0374*/ 	.short	0x0101
        /*0376*/ 	.byte	0x04
	.zero		1


	//   ....[37]....
        /*0378*/ 	.word	0x00001da0
        /*037c*/ 	.word	0x000000ff
        /*0380*/ 	.word	0x00000010
        /*0384*/ 	.short	0x010a
        /*0386*/ 	.byte	0x08
	.zero		1


	//   ....[38]....
        /*0388*/ 	.word	0x00001e20
        /*038c*/ 	.word	0x000000ff
        /*0390*/ 	.word	0x00000010
        /*0394*/ 	.short	0x010a
        /*0396*/ 	.byte	0x11
	.zero		1


	//   ....[39]....
        /*0398*/ 	.word	0x00001fb0
        /*039c*/ 	.word	0x000000ff
        /*03a0*/ 	.word	0x00000010
        /*03a4*/ 	.short	0x010a
        /*03a6*/ 	.byte	0x08
	.zero		1


	//   ....[40]....
        /*03a8*/ 	.word	0x00002110
        /*03ac*/ 	.word	0x00000002
        /*03b0*/ 	.word	0x00000070
        /*03b4*/ 	.short	0x010a
        /*03b6*/ 	.byte	0xff
	.zero		1


	//   ....[41]....
        /*03b8*/ 	.word	0x000021d0
        /*03bc*/ 	.word	0x00000002
        /*03c0*/ 	.word	0x00000000
        /*03c4*/ 	.short	0x0101
        /*03c6*/ 	.byte	0xff
	.zero		1


	//   ....[42]....
        /*03c8*/ 	.word	0x00002730
        /*03cc*/ 	.word	0x000000ff
        /*03d0*/ 	.word	0x00000000
        /*03d4*/ 	.short	0x010a
        /*03d6*/ 	.byte	0x04
	.zero		1


	//   ....[43]....
        /*03d8*/ 	.word	0x000027d0
        /*03dc*/ 	.word	0x00000000
        /*03e0*/ 	.word	0x00000000
        /*03e4*/ 	.short	0x010a
        /*03e6*/ 	.byte	0xff
	.zero		1


	//   ....[44]....
        /*03e8*/ 	.word	0x00002900
        /*03ec*/ 	.word	0x00000000
        /*03f0*/ 	.word	0x000000d0
        /*03f4*/ 	.short	0x010a
        /*03f6*/ 	.byte	0xff
	.zero		1


	//   ....[45]....
        /*03f8*/ 	.word	0x00002970
        /*03fc*/ 	.word	0x00000004
        /*0400*/ 	.word	0x00000000
        /*0404*/ 	.short	0x0101
        /*0406*/ 	.byte	0xff
	.zero		1


	//   ....[46]....
        /*0408*/ 	.word	0x00002990
        /*040c*/ 	.word	0x000000ff
        /*0410*/ 	.word	0x00000080
        /*0414*/ 	.short	0x010a
        /*0416*/ 	.byte	0x05
	.zero		1


	//   ....[47]....
        /*0418*/ 	.word	0x00002ab0
        /*041c*/ 	.word	0x00000000
        /*0420*/ 	.word	0x00000070
        /*0424*/ 	.short	0x010a
        /*0426*/ 	.byte	0xff
	.zero		1


	//   ....[48]....
        /*0428*/ 	.word	0x00002bb0
        /*042c*/ 	.word	0x00000000
        /*0430*/ 	.word	0x00000000
        /*0434*/ 	.short	0x0101
        /*0436*/ 	.byte	0xff
	.zero		1


	//   ....[49]....
        /*0438*/ 	.word	0x00002c40
        /*043c*/ 	.word	0x000000ff
        /*0440*/ 	.word	0x00000080
        /*0444*/ 	.short	0x0106
        /*0446*/ 	.byte	0x05
	.zero		1


	//   ....[50]....
        /*0448*/ 	.word	0x00002c60
        /*044c*/ 	.word	0x000000ff
        /*0450*/ 	.word	0x00000080
        /*0454*/ 	.short	0x010a
        /*0456*/ 	.byte	0x05
	.zero		1


	//   ....[51]....
        /*0458*/ 	.word	0x00002cf0
        /*045c*/ 	.word	0x000000ff
        /*0460*/ 	.word	0x00000080
        /*0464*/ 	.short	0x0106
        /*0466*/ 	.byte	0x04
	.zero		1


	//   ....[52]....
        /*0468*/ 	.word	0x00002d30
        /*046c*/ 	.word	0x00000000
        /*0470*/ 	.word	0x00000080
        /*0474*/ 	.short	0x010a
        /*0476*/ 	.byte	0xff
	.zero		1


	//   ....[53]....
        /*0478*/ 	.word	0x00002f70
        /*047c*/ 	.word	0x000000ff
        /*0480*/ 	.word	0x00000008
        /*0484*/ 	.short	0x010a
        /*0486*/ 	.byte	0x04
	.zero		1


	//   ....[54]....
        /*0488*/ 	.word	0x00002f90
        /*048c*/ 	.word	0x000000ff
        /*0490*/ 	.word	0x00000008
        /*0494*/ 	.short	0x010a
        /*0496*/ 	.byte	0x04
	.zero		1


	//   ....[55]....
        /*0498*/ 	.word	0x00003120
        /*049c*/ 	.word	0x000000ff
        /*04a0*/ 	.word	0x00000008
        /*04a4*/ 	.short	0x010a
        /*04a6*/ 	.byte	0x04
	.zero		1


	//   ....[56]....
        /*04a8*/ 	.word	0x00003140
        /*04ac*/ 	.word	0x000000ff
        /*04b0*/ 	.word	0x00000008
        /*04b4*/ 	.short	0x010a
        /*04b6*/ 	.byte	0x04
	.zero		1


	//   ....[57]....
        /*04b8*/ 	.word	0x00003200
        /*04bc*/ 	.word	0x000000ff
        /*04c0*/ 	.word	0x00000000
        /*04c4*/ 	.short	0x0101
        /*04c6*/ 	.byte	0x05
	.zero		1


	//   ....[58]....
        /*04c8*/ 	.word	0x00003530
        /*04cc*/ 	.word	0x00000000
        /*04d0*/ 	.word	0x00000070
        /*04d4*/ 	.short	0x010a
        /*04d6*/ 	.byte	0xff
	.zero		1


	//   ....[59]....
        /*04d8*/ 	.word	0x000035f0
        /*04dc*/ 	.word	0x00000000
        /*04e0*/ 	.word	0x00000000
        /*04e4*/ 	.short	0x0101
        /*04e6*/ 	.byte	0xff
	.zero		1


	//   ....[60]....
        /*04e8*/ 	.word	0x000036b0
        /*04ec*/ 	.word	0x000000ff
        /*04f0*/ 	.word	0x00000000
        /*04f4*/ 	.short	0x010a
        /*04f6*/ 	.byte	0x06
	.zero		1


	//   ....[61]....
        /*04f8*/ 	.word	0x000036c0
        /*04fc*/ 	.word	0x000000ff
        /*0500*/ 	.word	0x000000b0
        /*0504*/ 	.short	0x010a
        /*0506*/ 	.byte	0x07
	.zero		1


	//   ....[62]....
        /*0508*/ 	.word	0x00003770
        /*050c*/ 	.word	0x000000ff
        /*0510*/ 	.word	0x00000000
        /*0514*/ 	.short	0x010a
        /*0516*/ 	.byte	0x06
	.zero		1


	//   ....[63]....
        /*0518*/ 	.word	0x000038a0
        /*051c*/ 	.word	0x000000ff
        /*0520*/ 	.word	0x00000000
        /*0524*/ 	.short	0x010a
        /*0526*/ 	.byte	0x1e
	.zero		1


	//   ....[64]....
        /*0528*/ 	.word	0x00003ba0
        /*052c*/ 	.word	0x000000ff
        /*0530*/ 	.word	0x00000000
        /*0534*/ 	.short	0x010a
        /*0536*/ 	.byte	0x07
	.zero		1


	//   ....[65]....
        /*0538*/ 	.word	0x00003c30
        /*053c*/ 	.word	0x000000ff
        /*0540*/ 	.word	0x00000000
        /*0544*/ 	.short	0x010a
        /*0546*/ 	.byte	0x07
	.zero		1


	//   ....[66]....
        /*0548*/ 	.word	0x00003cc0
        /*054c*/ 	.word	0x000000ff
        /*0550*/ 	.word	0x00000000
        /*0554*/ 	.short	0x010a
        /*0556*/ 	.byte	0x07
	.zero		1


	//   ....[67]....
        /*0558*/ 	.word	0x00003d60
        /*055c*/ 	.word	0x00000000
        /*0560*/ 	.word	0x00000000
        /*0564*/ 	.short	0x010a
        /*0566*/ 	.byte	0xff
	.zero		1


	//   ....[68]....
        /*0568*/ 	.word	0x00003da0
        /*056c*/ 	.word	0x00000000
        /*0570*/ 	.word	0x00000000
        /*0574*/ 	.short	0x010a
        /*0576*/ 	.byte	0xff
	.zero		1


	//   ....[69]....
        /*0578*/ 	.word	0x00003e10
        /*057c*/ 	.word	0x000000ff
        /*0580*/ 	.word	0x00000000
        /*0584*/ 	.short	0x0101
        /*0586*/ 	.byte	0x06
	.zero		1


	//   ....[70]....
        /*0588*/ 	.word	0x00003e50
        /*058c*/ 	.word	0x000000ff
        /*0590*/ 	.word	0x000000f0
        /*0594*/ 	.short	0x010a
        /*0596*/ 	.byte	0x05
	.zero		1


	//   ....[71]....
        /*0598*/ 	.word	0x00003ea0
        /*059c*/ 	.word	0x000000ff
        /*05a0*/ 	.word	0x00000000
        /*05a4*/ 	.short	0x0101
        /*05a6*/ 	.byte	0x06
	.zero		1


	//   ....[72]....
        /*05a8*/ 	.word	0x000042a0
        /*05ac*/ 	.word	0x00000000
        /*05b0*/ 	.word	0x00000070
        /*05b4*/ 	.short	0x010a
        /*05b6*/ 	.byte	0xff
	.zero		1


	//   ....[73]....
        /*05b8*/ 	.word	0x00004360
        /*05bc*/ 	.word	0x00000000
        /*05c0*/ 	.word	0x00000000
        /*05c4*/ 	.short	0x0101
        /*05c6*/ 	.byte	0xff
	.zero		1


	//   ....[74]....
        /*05c8*/ 	.word	0x00004680
        /*05cc*/ 	.word	0x000000ff
        /*05d0*/ 	.word	0x00000068
        /*05d4*/ 	.short	0x010a
        /*05d6*/ 	.byte	0x05
	.zero		1


	//   ....[75]....
        /*05d8*/ 	.word	0x00004880
        /*05dc*/ 	.word	0x000000ff
        /*05e0*/ 	.word	0x00000040
        /*05e4*/ 	.short	0x010a
        /*05e6*/ 	.byte	0x05
	.zero		1


	//   ....[76]....
        /*05e8*/ 	.word	0x00004a70
        /*05ec*/ 	.word	0x000000ff
        /*05f0*/ 	.word	0x00000020
        /*05f4*/ 	.short	0x010b
        /*05f6*/ 	.byte	0x05
	.zero		1


	//   ....[77]....
        /*05f8*/ 	.word	0x00004a80
        /*05fc*/ 	.word	0x000000ff
        /*0600*/ 	.word	0x00000000
        /*0604*/ 	.short	0x0101
        /*0606*/ 	.byte	0x07
	.zero		1


	//   ....[78]....
        /*0608*/ 	.word	0x00004aa0
        /*060c*/ 	.word	0x000000ff
        /*0610*/ 	.word	0x00000048
        /*0614*/ 	.short	0x010a
        /*0616*/ 	.byte	0x05
	.zero		1


	//   ....[79]....
        /*0618*/ 	.word	0x00004c50
        /*061c*/ 	.word	0x000000ff
        /*0620*/ 	.word	0x00000028
        /*0624*/ 	.short	0x010b
        /*0626*/ 	.byte	0x05
	.zero		1


	//   ....[80]....
        /*0628*/ 	.word	0x00004c60
        /*062c*/ 	.word	0x000000ff
        /*0630*/ 	.word	0x00000000
        /*0634*/ 	.short	0x0101
        /*0636*/ 	.byte	0x07
	.zero		1


	//   ....[81]....
        /*0638*/ 	.word	0x00004c70
        /*063c*/ 	.word	0x000000ff
        /*0640*/ 	.word	0x00000050
        /*0644*/ 	.short	0x010a
        /*0646*/ 	.byte	0x05
	.zero		1


	//   ....[82]....
        /*0648*/ 	.word	0x00004ea0
        /*064c*/ 	.word	0x000000ff
        /*0650*/ 	.word	0x00000030
        /*0654*/ 	.short	0x010b
        /*0656*/ 	.byte	0x05
	.zero		1


	//   ....[83]....
        /*0658*/ 	.word	0x00004f10
        /*065c*/ 	.word	0x000000ff
        /*0660*/ 	.word	0x00000000
        /*0664*/ 	.short	0x0101
        /*0666*/ 	.byte	0x07
	.zero		1


	//   ....[84]....
        /*0668*/ 	.word	0x00004f50
        /*066c*/ 	.word	0x000000ff
        /*0670*/ 	.word	0x00000058
        /*0674*/ 	.short	0x010a
        /*0676*/ 	.byte	0x05
	.zero		1


	//   ....[85]....
        /*0678*/ 	.word	0x00005180
        /*067c*/ 	.word	0x000000ff
        /*0680*/ 	.word	0x00000038
        /*0684*/ 	.short	0x010b
        /*0686*/ 	.byte	0x05
	.zero		1


	//   ....[86]....
        /*0688*/ 	.word	0x000051a0
        /*068c*/ 	.word	0x000000ff
        /*0690*/ 	.word	0x00000000
        /*0694*/ 	.short	0x0101
        /*0696*/ 	.byte	0x06
	.zero		1


	//   ....[87]....
        /*0698*/ 	.word	0x000051d0
        /*069c*/ 	.word	0x000000ff
        /*06a0*/ 	.word	0x00000040
        /*06a4*/ 	.short	0x010a
        /*06a6*/ 	.byte	0x05
	.zero		1


	//   ....[88]....
        /*06a8*/ 	.word	0x000051f0
        /*06ac*/ 	.word	0x000000ff
        /*06b0*/ 	.word	0x00000048
        /*06b4*/ 	.short	0x010a
        /*06b6*/ 	.byte	0x05
	.zero		1


	//   ....[89]....
        /*06b8*/ 	.word	0x00005210
        /*06bc*/ 	.word	0x000000ff
        /*06c0*/ 	.word	0x00000050
        /*06c4*/ 	.short	0x010a
        /*06c6*/ 	.byte	0x05
	.zero		1


	//   ....[90]....
        /*06c8*/ 	.word	0x00005250
        /*06cc*/ 	.word	0x00000000
        /*06d0*/ 	.word	0x00000058
        /*06d4*/ 	.short	0x010a
        /*06d6*/ 	.byte	0xff
	.zero		1


	//   ....[91]....
        /*06d8*/ 	.word	0x000055a0
        /*06dc*/ 	.word	0x00000000
        /*06e0*/ 	.word	0x00000070
        /*06e4*/ 	.short	0x010a
        /*06e6*/ 	.byte	0xff
	.zero		1


	//   ....[92]....
        /*06e8*/ 	.word	0x000056b0
        /*06ec*/ 	.word	0x00000000
        /*06f0*/ 	.word	0x00000000
        /*06f4*/ 	.short	0x0101
        /*06f6*/ 	.byte	0xff
	.zero		1


	//   ....[93]....
        /*06f8*/ 	.word	0x000060d0
        /*06fc*/ 	.word	0x000000ff
        /*0700*/ 	.word	0x00000020
        /*0704*/ 	.short	0x010a
        /*0706*/ 	.byte	0x30
	.zero		1


	//   ....[94]....
        /*0708*/ 	.word	0x00006110
        /*070c*/ 	.word	0x0000004a
        /*0710*/ 	.word	0x00000090
        /*0714*/ 	.short	0x010a
        /*0716*/ 	.byte	0xff
	.zero		1


	//   ....[95]....
        /*0718*/ 	.word	0x00006220
        /*071c*/ 	.word	0x000000ff
        /*0720*/ 	.word	0x00000020
        /*0724*/ 	.short	0x010a
        /*0726*/ 	.byte	0x30
	.zero		1


	//   ....[96]....
        /*0728*/ 	.word	0x000062f0
        /*072c*/ 	.word	0x0000004a
        /*0730*/ 	.word	0x00000090
        /*0734*/ 	.short	0x010a
        /*0736*/ 	.byte	0xff
	.zero		1


	//   ....[97]....
        /*0738*/ 	.word	0x00006aa0
        /*073c*/ 	.word	0x00000000
        /*0740*/ 	.word	0x00000000
        /*0744*/ 	.short	0x0101
        /*0746*/ 	.byte	0xff
	.zero		1


	//   ....[98]....
        /*0748*/ 	.word	0x00006ab0
        /*074c*/ 	.word	0x00000003
        /*0750*/ 	.word	0x00000020
        /*0754*/ 	.short	0x010a
        /*0756*/ 	.byte	0xff
	.zero		1


	//   ....[99]....
        /*0758*/ 	.word	0x00006b70
        /*075c*/ 	.word	0x00000003
        /*0760*/ 	.word	0x00000020
        /*0764*/ 	.short	0x010a
        /*0766*/ 	.byte	0xff
	.zero		1


	//   ....[100]....
        /*0768*/ 	.word	0x00007360
        /*076c*/ 	.word	0x00000052
        /*0770*/ 	.word	0x00000000
        /*0774*/ 	.short	0x0101
        /*0776*/ 	.byte	0xff
	.zero		1


	//   ....[101]....
        /*0778*/ 	.word	0x00007380
        /*077c*/ 	.word	0x00000053
        /*0780*/ 	.word	0x00000020
        /*0784*/ 	.short	0x010a
        /*0786*/ 	.byte	0xff
	.zero		1


	//   ....[102]....
        /*0788*/ 	.word	0x00007430
        /*078c*/ 	.word	0x00000053
        /*0790*/ 	.word	0x00000020
        /*0794*/ 	.short	0x010a
        /*0796*/ 	.byte	0xff
	.zero		1


	//   ....[103]....
        /*0798*/ 	.word	0x00007c20
        /*079c*/ 	.word	0x00000052
        /*07a0*/ 	.word	0x00000000
        /*07a4*/ 	.short	0x0101
        /*07a6*/ 	.byte	0xff
	.zero		1


	//   ....[104]....
        /*07a8*/ 	.word	0x00007c40
        /*07ac*/ 	.word	0x00000058
        /*07b0*/ 	.word	0x00000020
        /*07b4*/ 	.short	0x010a
        /*07b6*/ 	.byte	0xff
	.zero		1


	//   ....[105]....
        /*07b8*/ 	.word	0x00007cf0
        /*07bc*/ 	.word	0x00000058
        /*07c0*/ 	.word	0x00000020
        /*07c4*/ 	.short	0x010a
        /*07c6*/ 	.byte	0xff
	.zero		1


	//   ....[106]....
        /*07c8*/ 	.word	0x00007fa0
        /*07cc*/ 	.word	0x0000004a
        /*07d0*/ 	.word	0x00000000
        /*07d4*/ 	.short	0x0101
        /*07d6*/ 	.byte	0xff
	.zero		1


	//   ....[107]....
        /*07d8*/ 	.word	0x00008530
        /*07dc*/ 	.word	0x00000002
        /*07e0*/ 	.word	0x00000000
        /*07e4*/ 	.short	0x0101
        /*07e6*/ 	.byte	0xff
	.zero		1


	//   ....[108]....
        /*07e8*/ 	.word	0x000087a0
        /*07ec*/ 	.word	0x000000ff
        /*07f0*/ 	.word	0x00000000
        /*07f4*/ 	.short	0x0101
        /*07f6*/ 	.byte	0x04
	.zero		1


	//   ....[109]....
        /*07f8*/ 	.word	0x000087c0
        /*07fc*/ 	.word	0x00000003
        /*0800*/ 	.word	0x000000e0
        /*0804*/ 	.short	0x010a
        /*0806*/ 	.byte	0xff
	.zero		1


	//   ....[110]....
        /*0808*/ 	.word	0x00008820
        /*080c*/ 	.word	0x00000002
        /*0810*/ 	.word	0x00000010
        /*0814*/ 	.short	0x010a
        /*0816*/ 	.byte	0xff
	.zero		1


	//   ....[111]....
        /*0818*/ 	.word	0x00008880
        /*081c*/ 	.word	0x00000002
        /*0820*/ 	.word	0x00000010
        /*0824*/ 	.short	0x010a
        /*0826*/ 	.byte	0xff
	.zero		1


	//   ....[112]....
        /*0828*/ 	.word	0x000088d0
        /*082c*/ 	.word	0x00000002
        /*0830*/ 	.word	0x00000070
        /*0834*/ 	.short	0x010a
        /*0836*/ 	.byte	0xff
	.zero		1


	//   ....[113]....
        /*0838*/ 	.word	0x00008930
        /*083c*/ 	.word	0x00000000
        /*0840*/ 	.word	0x00000000
        /*0844*/ 	.short	0x010a
        /*0846*/ 	.byte	0xff
	.zero		1


	//   ....[114]....
        /*0848*/ 	.word	0x00008980
        /*084c*/ 	.word	0x00000000
        /*0850*/ 	.word	0x000000d0
        /*0854*/ 	.short	0x010a
        /*0856*/ 	.byte	0xff
	.zero		1


	//   ....[115]....
        /*0858*/ 	.word	0x000089e0
        /*085c*/ 	.word	0x00000000
        /*0860*/ 	.word	0x00000080
        /*0864*/ 	.short	0x010a
        /*0866*/ 	.byte	0xff
	.zero		1


	//   ....[116]....
        /*0868*/ 	.word	0x00008a30
        /*086c*/ 	.word	0x00000000
        /*0870*/ 	.word	0x00000070
        /*0874*/ 	.short	0x010a
        /*0876*/ 	.byte	0xff
	.zero		1


	//   ....[117]....
        /*0878*/ 	.word	0x00008a90
        /*087c*/ 	.word	0x00000000
        /*0880*/ 	.word	0x00000080
        /*0884*/ 	.short	0x010a
        /*0886*/ 	.byte	0xff
	.zero		1


	//   ....[118]....
        /*0888*/ 	.word	0x00008af0
        /*088c*/ 	.word	0x00000004
        /*0890*/ 	.word	0x00000008
        /*0894*/ 	.short	0x010a
        /*0896*/ 	.byte	0xff
	.zero		1


	//   ....[119]....
        /*0898*/ 	.word	0x00008bd0
        /*089c*/ 	.word	0x00000002
        /*08a0*/ 	.word	0x00000008
        /*08a4*/ 	.short	0x010a
        /*08a6*/ 	.byte	0xff
	.zero		1


	//   ....[120]....
        /*08a8*/ 	.word	0x00008c20
        /*08ac*/ 	.word	0x00000000
        /*08b0*/ 	.word	0x00000070
        /*08b4*/ 	.short	0x010a
        /*08b6*/ 	.byte	0xff
	.zero		1


	//   ....[121]....
        /*08b8*/ 	.word	0x00008c80
        /*08bc*/ 	.word	0x00000000
        /*08c0*/ 	.word	0x000000b0
        /*08c4*/ 	.short	0x010a
        /*08c6*/ 	.byte	0xff
	.zero		1


	//   ....[122]....
        /*08c8*/ 	.word	0x00008ce0
        /*08cc*/ 	.word	0x00000000
        /*08d0*/ 	.word	0x00000000
        /*08d4*/ 	.short	0x010a
        /*08d6*/ 	.byte	0xff
	.zero		1


	//   ....[123]....
        /*08d8*/ 	.word	0x00008d40
        /*08dc*/ 	.word	0x00000000
        /*08e0*/ 	.word	0x00000000
        /*08e4*/ 	.short	0x010a
        /*08e6*/ 	.byte	0xff
	.zero		1


	//   ....[124]....
        /*08e8*/ 	.word	0x00008da0
        /*08ec*/ 	.word	0x00000000
        /*08f0*/ 	.word	0x00000000
        /*08f4*/ 	.short	0x010a
        /*08f6*/ 	.byte	0xff
	.zero		1


	//   ....[125]....
        /*08f8*/ 	.word	0x00008e00
        /*08fc*/ 	.word	0x00000000
        /*0900*/ 	.word	0x00000000
        /*0904*/ 	.short	0x010a
        /*0906*/ 	.byte	0xff
	.zero		1


	//   ....[126]....
        /*0908*/ 	.word	0x00008e60
        /*090c*/ 	.word	0x00000000
        /*0910*/ 	.word	0x000000f0
        /*0914*/ 	.short	0x010a
        /*0916*/ 	.byte	0xff
	.zero		1


	//   ....[127]....
        /*0918*/ 	.word	0x00008eb0
        /*091c*/ 	.word	0x00000000
        /*0920*/ 	.word	0x00000070
        /*0924*/ 	.short	0x010a
        /*0926*/ 	.byte	0xff
	.zero		1


	//   ....[128]....
        /*0928*/ 	.word	0x00008f10
        /*092c*/ 	.word	0x00000000
        /*0930*/ 	.word	0x00000068
        /*0934*/ 	.short	0x010a
        /*0936*/ 	.byte	0xff
	.zero		1


	//   ....[129]....
        /*0938*/ 	.word	0x00008f70
        /*093c*/ 	.word	0x00000003
        /*0940*/ 	.word	0x00000040
        /*0944*/ 	.short	0x010a
        /*0946*/ 	.byte	0xff
	.zero		1


	//   ....[130]....
        /*0948*/ 	.word	0x00008fd0
        /*094c*/ 	.word	0x00000003
        /*0950*/ 	.word	0x00000048
        /*0954*/ 	.short	0x010a
        /*0956*/ 	.byte	0xff
	.zero		1


	//   ....[131]....
        /*0958*/ 	.word	0x00009030
        /*095c*/ 	.word	0x00000003
        /*0960*/ 	.word	0x00000050
        /*0964*/ 	.short	0x010a
        /*0966*/ 	.byte	0xff
	.zero		1


	//   ....[132]....
        /*0968*/ 	.word	0x00009090
        /*096c*/ 	.word	0x00000003
        /*0970*/ 	.word	0x00000058
        /*0974*/ 	.short	0x010a
        /*0976*/ 	.byte	0xff
	.zero		1


	//   ....[133]....
        /*0978*/ 	.word	0x000090f0
        /*097c*/ 	.word	0x00000000
        /*0980*/ 	.word	0x00000040
        /*0984*/ 	.short	0x010a
        /*0986*/ 	.byte	0xff
	.zero		1


	//   ....[134]....
        /*0988*/ 	.word	0x00009150
        /*098c*/ 	.word	0x00000000
        /*0990*/ 	.word	0x00000048
        /*0994*/ 	.short	0x010a
        /*0996*/ 	.byte	0xff
	.zero		1


	//   ....[135]....
        /*0998*/ 	.word	0x000091b0
        /*099c*/ 	.word	0x00000000
        /*09a0*/ 	.word	0x00000050
        /*09a4*/ 	.short	0x010a
        /*09a6*/ 	.byte	0xff
	.zero		1


	//   ....[136]....
        /*09a8*/ 	.word	0x00009200
        /*09ac*/ 	.word	0x00000000
        /*09b0*/ 	.word	0x00000070
        /*09b4*/ 	.short	0x010a
        /*09b6*/ 	.byte	0xff
	.zero		1


	//   ....[137]....
        /*09b8*/ 	.word	0x00009260
        /*09bc*/ 	.word	0x00000000
        /*09c0*/ 	.word	0x00000020
        /*09c4*/ 	.short	0x010a
        /*09c6*/ 	.byte	0xff
	.zero		1


	//   ....[138]....
        /*09c8*/ 	.word	0x000092b0
        /*09cc*/ 	.word	0x0000004a
        /*09d0*/ 	.word	0x00000090
        /*09d4*/ 	.short	0x010a
        /*09d6*/ 	.byte	0xff
	.zero		1


	//   ....[139]....
        /*09d8*/ 	.word	0x00009300
        /*09dc*/ 	.word	0x00000003
        /*09e0*/ 	.word	0x00000020
        /*09e4*/ 	.short	0x010a
        /*09e6*/ 	.byte	0xff
	.zero		1


	//   ....[140]....
        /*09e8*/ 	.word	0x00009350
        /*09ec*/ 	.word	0x00000053
        /*09f0*/ 	.word	0x00000020
        /*09f4*/ 	.short	0x010a
        /*09f6*/ 	.byte	0xff
	.zero		1


	//   ....[141]....
        /*09f8*/ 	.word	0x000093a0
        /*09fc*/ 	.word	0x00000058
        /*0a00*/ 	.word	0x00000020
        /*0a04*/ 	.short	0x010a
        /*0a06*/ 	.byte	0xff
	.zero		1


	//----- nvinfo : EIATTR_NUM_MBARRIERS
	.align		4
.L_47:
        /*0a08*/ 	.byte	0x03, 0x38
        /*0a0a*/ 	.short	0x001f


	//----- nvinfo : EIATTR_EXIT_INSTR_OFFSETS
	.align		4
        /*0a0c*/ 	.byte	0x04, 0x1c
        /*0a0e*/ 	.short	(.L_49 - .L_48)


	//   ....[0]....
.L_48:
        /*0a10*/ 	.word	0x00002800


	//   ....[1]....
        /*0a14*/ 	.word	0x00002d00


	//   ....[2]....
        /*0a18*/ 	.word	0x00002d60


	//   ....[3]....
        /*0a1c*/ 	.word	0x000040d0


	//   ....[4]....
        /*0a20*/ 	.word	0x00005280


	//   ....[5]....
        /*0a24*/ 	.word	0x000052c0


	//   ....[6]....
        /*0a28*/ 	.word	0x00008690


	//   ....[7]....
        /*0a2c*/ 	.word	0x00008710


	//   ....[8]....
        /*0a30*/ 	.word	0x00008740


	//   ....[9]....
        /*0a34*/ 	.word	0x000087b0


	//----- nvinfo : EIATTR_MAX_THREADS
	.align		4
.L_49:
        /*0a38*/ 	.byte	0x04, 0x05
        /*0a3a*/ 	.short	(.L_51 - .L_50)
.L_50:
        /*0a3c*/ 	.word	0x00000100
        /*0a40*/ 	.word	0x00000001
        /*0a44*/ 	.word	0x00000001


	//----- nvinfo : EIATTR_CRS_STACK_SIZE
	.align		4
.L_51:
        /*0a48*/ 	.byte	0x04, 0x1e
        /*0a4a*/ 	.short	(.L_53 - .L_52)
.L_52:
        /*0a4c*/ 	.word	0x00000000


	//----- nvinfo : EIATTR_CBANK_PARAM_SIZE
	.align		4
.L_53:
        /*0a50*/ 	.byte	0x03, 0x19
        /*0a52*/ 	.short	0x0800


	//----- nvinfo : EIATTR_PARAM_CBANK
	.align		4
        /*0a54*/ 	.byte	0x04, 0x0a
        /*0a56*/ 	.short	(.L_55 - .L_54)
	.align		4
.L_54:
        /*0a58*/ 	.word	index@(.nv.constant0._ZN7cutlass13device_kernelINS_4gemm6kernel13GemmUniversalIN4cute5tupleIJiiiiEEENS1_10collective13CollectiveMmaINS1_35MainloopSm100TmaUmmaWarpSpecializedILi2ELi2ELi4ENS5_IJNS4_1CILi2EEESB_NSA_ILi1EEEEEEEENS5_IJNSA_ILi128EEESF_NSA_ILi64EEEEEENS_6half_tENS5_IJSC_llEEESI_NS5_IJlSC_lEEENS4_8TiledMMAINS4_8MMA_AtomIJNS4_26SM100_MMA_F16BF16_2x1SM_SSISI_SI_fLi128ELi128ELNS4_4UMMA5MajorE1ELSP_0ELNSO_7ScaleInE0ELSQ_0EEEEEENS4_6LayoutINS5_IJSC_SC_SC_EEENS5_IJNSA_ILi0EEESV_SV_EEEEENS5_IJNS4_10UnderscoreESY_SY_EEEEENS4_28SM100_TMA_2SM_LOAD_MULTICASTENS4_14ComposedLayoutINS4_7SwizzleILi3ELi4ELi3EEENS4_18smem_ptr_flag_bitsILi16EEENST_INS5_IJSG_NSA_ILi8EEEEEENS5_IJSC_SG_EEEEEEEvNS4_8identityENS4_18SM100_TMA_2SM_LOADENS12_IS14_S16_NST_INS5_IJS17_SG_EEENS5_IJSG_SC_EEEEEEEvS1C_EENS_8epilogue10collective18CollectiveEpilogueINS1J_23Sm100TmaWarpSpecializedILi4ELi2ELi16ELb1ELb0EEEJNS5_IJSG_SF_SG_EEENS5_IJNST_ISG_SC_EENST_INS5_IJNSA_ILi16EEESB_EEES19_EEEEESI_SK_SI_SK_NS1J_6fusion15FusionCallbacksIS1N_NS1U_17LinearCombinationISI_fSI_fLNS_15FloatRoundStyleE2EEES1O_S1T_JEEENS4_5SM1004TMEM4LOAD26SM100_TMEM_LOAD_32dp32b16xENS4_13SM90_TMA_LOADENS12_INS13_ILi1ELi4ELi3EEES16_NST_INS5_IJS17_S1Q_EEENS5_IJS1Q_SC_EEEEEEENS4_39AutoVectorizingCopyWithAssumedAlignmentILi128EEENS4_14SM90_TMA_STOREES29_S2B_S2B_EEEvvEEEEvNT_6ParamsE)
        /*0a5c*/ 	.short	0x0380
        /*0a5e*/ 	.short	0x0800


	//----- nvinfo : EIATTR_SW_WAR
	.align		4
.L_55:
        /*0a60*/ 	.byte	0x04, 0x36
        /*0a62*/ 	.short	(.L_57 - .L_56)
.L_56:
        /*0a64*/ 	.word	0x00000008
.L_57:


//--------------------- .nv.callgraph             --------------------------
	.section	.nv.callgraph,"",@"SHT_CUDA_CALLGRAPH"
	.align	4
	.sectionentsize	8
	.align		4
        /*0000*/ 	.word	0x00000000
	.align		4
        /*0004*/ 	.word	0xffffffff
	.align		4
        /*0008*/ 	.word	index@(_ZN7cutlass13device_kernelINS_4gemm6kernel13GemmUniversalIN4cute5tupleIJiiiiEEENS1_10collective13CollectiveMmaINS1_35MainloopSm100TmaUmmaWarpSpecializedILi2ELi2ELi4ENS5_IJNS4_1CILi2EEESB_NSA_ILi1EEEEEEEENS5_IJNSA_ILi128EEESF_NSA_ILi64EEEEEENS_6half_tENS5_IJSC_llEEESI_NS5_IJlSC_lEEENS4_8TiledMMAINS4_8MMA_AtomIJNS4_26SM100_MMA_F16BF16_2x1SM_SSISI_SI_fLi128ELi128ELNS4_4UMMA5MajorE1ELSP_0ELNSO_7ScaleInE0ELSQ_0EEEEEENS4_6LayoutINS5_IJSC_SC_SC_EEENS5_IJNSA_ILi0EEESV_SV_EEEEENS5_IJNS4_10UnderscoreESY_SY_EEEEENS4_28SM100_TMA_2SM_LOAD_MULTICASTENS4_14ComposedLayoutINS4_7SwizzleILi3ELi4ELi3EEENS4_18smem_ptr_flag_bitsILi16EEENST_INS5_IJSG_NSA_ILi8EEEEEENS5_IJSC_SG_EEEEEEEvNS4_8identityENS4_18SM100_TMA_2SM_LOADENS12_IS14_S16_NST_INS5_IJS17_SG_EEENS5_IJSG_SC_EEEEEEEvS1C_EENS_8epilogue10collective18CollectiveEpilogueINS1J_23Sm100TmaWarpSpecializedILi4ELi2ELi16ELb1ELb0EEEJNS5_IJSG_SF_SG_EEENS5_IJNST_ISG_SC_EENST_INS5_IJNSA_ILi16EEESB_EEES19_EEEEESI_SK_SI_SK_NS1J_6fusion15FusionCallbacksIS1N_NS1U_17LinearCombinationISI_fSI_fLNS_15FloatRoundStyleE2EEES1O_S1T_JEEENS4_5SM1004TMEM4LOAD26SM100_TMEM_LOAD_32dp32b16xENS4_13SM90_TMA_LOADENS12_INS13_ILi1ELi4ELi3EEES16_NST_INS5_IJS17_S1Q_EEENS5_IJS1Q_SC_EEEEEEENS4_39AutoVectorizingCopyWithAssumedAlignmentILi128EEENS4_14SM90_TMA_STOREES29_S2B_S2B_EEEvvEEEEvNT_6ParamsE)
	.align		4
        /*000c*/ 	.word	index@(__assertfail)
	.align		4
        /*0010*/ 	.word	0x00000000
	.align		4
        /*0014*/ 	.word	0xfffffffe
	.align		4
        /*0018*/ 	.word	0x00000000
	.align		4
        /*001c*/ 	.word	0xfffffffd
	.align		4
        /*0020*/ 	.word	0x00000000
	.align		4
        /*0024*/ 	.word	0xfffffffc


//--------------------- .nv.constant4             --------------------------
	.section	.nv.constant4,"a",@progbits
	.align	8
	.align		8
.nv.constant4:
        /*0000*/ 	.dword	__assertfail
	.align		8
        /*0008*/ 	.dword	__unnamed_1
	.align		8
        /*0010*/ 	.dword	__unnamed_2
	.align		8
        /*0018*/ 	.dword	_ZN40_INTERNAL_0b8de36e_4_k_cu_0a6df726_358964cuda3std3__45__cpo5beginE
	.align		8
        /*0020*/ 	.dword	_ZN40_INTERNAL_0b8de36e_4_k_cu_0a6df726_358964cuda3std3__45__cpo3endE
	.align		8
        /*0028*/ 	.dword	_ZN40_INTERNAL_0b8de36e_4_k_cu_0a6df726_358964cuda3std3__45__cpo6cbeginE
	.align		8
        /*0030*/ 	.dword	_ZN40_INTERNAL_0b8de36e_4_k_cu_0a6df726_358964cuda3std3__45__cpo4cendE
	.align		8
        /*0038*/ 	.dword	_ZN40_INTERNAL_0b8de36e_4_k_cu_0a6df726_358964cuda3std3__442_GLOBAL__N__0b8de36e_4_k_cu_0a6df726_358966ignoreE
	.align		8
        /*0040*/ 	.dword	_ZN40_INTERNAL_0b8de36e_4_k_cu_0a6df726_358964cuda3std3__419piecewise_constructE
	.align		8
        /*0048*/ 	.dword	_ZN40_INTERNAL_0b8de36e_4_k_cu_0a6df726_358964cuda3std3__48in_placeE
	.align		8
        /*0050*/ 	.dword	_ZN40_INTERNAL_0b8de36e_4_k_cu_0a6df726_358964cuda3std6ranges3__45__cpo4swapE
	.align		8
        /*0058*/ 	.dword	_ZN40_INTERNAL_0b8de36e_4_k_cu_0a6df726_358964cuda3std6ranges3__45__cpo9iter_moveE
	.align		8
        /*0060*/ 	.dword	_ZN40_INTERNAL_0b8de36e_4_k_cu_0a6df726_358964cute7productE
	.align		8
        /*0068*/ 	.dword	_ZN40_INTERNAL_0b8de36e_4_k_cu_0a6df726_358964cute1_E
	.align		8
        /*0070*/ 	.dword	$str$25
	.align		8
        /*0078*/ 	.dword	$str$26
	.align		8
        /*0080*/ 	.dword	$str$27
	.align		8
        /*0088*/ 	.dword	$str$28


//--------------------- .text._ZN7cutlass13device_kernelINS_4gemm6kernel13GemmUniversalIN4cute5tupleIJiiiiEEENS1_10collective13CollectiveMmaINS1_35MainloopSm100TmaUmmaWarpSpecializedILi2ELi2ELi4ENS5_IJNS4_1CILi2EEESB_NSA_ILi1EEEEEEEENS5_IJNSA_ILi128EEESF_NSA_ILi64EEEEEENS_6half_tENS5_IJSC_llEEESI_NS5_IJlSC_lEEENS4_8TiledMMAINS4_8MMA_AtomIJNS4_26SM100_MMA_F16BF16_2x1SM_SSISI_SI_fLi128ELi128ELNS4_4UMMA5MajorE1ELSP_0ELNSO_7ScaleInE0ELSQ_0EEEEEENS4_6LayoutINS5_IJSC_SC_SC_EEENS5_IJNSA_ILi0EEESV_SV_EEEEENS5_IJNS4_10UnderscoreESY_SY_EEEEENS4_28SM100_TMA_2SM_LOAD_MULTICASTENS4_14ComposedLayoutINS4_7SwizzleILi3ELi4ELi3EEENS4_18smem_ptr_flag_bitsILi16EEENST_INS5_IJSG_NSA_ILi8EEEEEENS5_IJSC_SG_EEEEEEEvNS4_8identityENS4_18SM100_TMA_2SM_LOADENS12_IS14_S16_NST_INS5_IJS17_SG_EEENS5_IJSG_SC_EEEEEEEvS1C_EENS_8epilogue10collective18CollectiveEpilogueINS1J_23Sm100TmaWarpSpecializedILi4ELi2ELi16ELb1ELb0EEEJNS5_IJSG_SF_SG_EEENS5_IJNST_ISG_SC_EENST_INS5_IJNSA_ILi16EEESB_EEES19_EEEEESI_SK_SI_SK_NS1J_6fusion15FusionCallbacksIS1N_NS1U_17LinearCombinationISI_fSI_fLNS_15FloatRoundStyleE2EEES1O_S1T_JEEENS4_5SM1004TMEM4LOAD26SM100_TMEM_LOAD_32dp32b16xENS4_13SM90_TMA_LOADENS12_INS13_ILi1ELi4ELi3EEES16_NST_INS5_IJS17_S1Q_EEENS5_IJS1Q_SC_EEEEEEENS4_39AutoVectorizingCopyWithAssumedAlignmentILi128EEENS4_14SM90_TMA_STOREES29_S2B_S2B_EEEvvEEEEvNT_6ParamsE --------------------------
	.section	.text._ZN7cutlass13device_kernelINS_4gemm6kernel13GemmUniversalIN4cute5tupleIJiiiiEEENS1_10collective13CollectiveMmaINS1_35MainloopSm100TmaUmmaWarpSpecializedILi2ELi2ELi4ENS5_IJNS4_1CILi2EEESB_NSA_ILi1EEEEEEEENS5_IJNSA_ILi128EEESF_NSA_ILi64EEEEEENS_6half_tENS5_IJSC_llEEESI_NS5_IJlSC_lEEENS4_8TiledMMAINS4_8MMA_AtomIJNS4_26SM100_MMA_F16BF16_2x1SM_SSISI_SI_fLi128ELi128ELNS4_4UMMA5MajorE1ELSP_0ELNSO_7ScaleInE0ELSQ_0EEEEEENS4_6LayoutINS5_IJSC_SC_SC_EEENS5_IJNSA_ILi0EEESV_SV_EEEEENS5_IJNS4_10UnderscoreESY_SY_EEEEENS4_28SM100_TMA_2SM_LOAD_MULTICASTENS4_14ComposedLayoutINS4_7SwizzleILi3ELi4ELi3EEENS4_18smem_ptr_flag_bitsILi16EEENST_INS5_IJSG_NSA_ILi8EEEEEENS5_IJSC_SG_EEEEEEEvNS4_8identityENS4_18SM100_TMA_2SM_LOADENS12_IS14_S16_NST_INS5_IJS17_SG_EEENS5_IJSG_SC_EEEEEEEvS1C_EENS_8epilogue10collective18CollectiveEpilogueINS1J_23Sm100TmaWarpSpecializedILi4ELi2ELi16ELb1ELb0EEEJNS5_IJSG_SF_SG_EEENS5_IJNST_ISG_SC_EENST_INS5_IJNSA_ILi16EEESB_EEES19_EEEEESI_SK_SI_SK_NS1J_6fusion15FusionCallbacksIS1N_NS1U_17LinearCombinationISI_fSI_fLNS_15FloatRoundStyleE2EEES1O_S1T_JEEENS4_5SM1004TMEM4LOAD26SM100_TMEM_LOAD_32dp32b16xENS4_13SM90_TMA_LOADENS12_INS13_ILi1ELi4ELi3EEES16_NST_INS5_IJS17_S1Q_EEENS5_IJS1Q_SC_EEEEEEENS4_39AutoVectorizingCopyWithAssumedAlignmentILi128EEENS4_14SM90_TMA_STOREES29_S2B_S2B_EEEvvEEEEvNT_6ParamsE,"ax",@progbits
	.align	128
.text._ZN7cutlass13device_kernelINS_4gemm6kernel13GemmUniversalIN4cute5tupleIJiiiiEEENS1_10collective13CollectiveMmaINS1_35MainloopSm100TmaUmmaWarpSpecializedILi2ELi2ELi4ENS5_IJNS4_1CILi2EEESB_NSA_ILi1EEEEEEEENS5_IJNSA_ILi128EEESF_NSA_ILi64EEEEEENS_6half_tENS5_IJSC_llEEESI_NS5_IJlSC_lEEENS4_8TiledMMAINS4_8MMA_AtomIJNS4_26SM100_MMA_F16BF16_2x1SM_SSISI_SI_fLi128ELi128ELNS4_4UMMA5MajorE1ELSP_0ELNSO_7ScaleInE0ELSQ_0EEEEEENS4_6LayoutINS5_IJSC_SC_SC_EEENS5_IJNSA_ILi0EEESV_SV_EEEEENS5_IJNS4_10UnderscoreESY_SY_EEEEENS4_28SM100_TMA_2SM_LOAD_MULTICASTENS4_14ComposedLayoutINS4_7SwizzleILi3ELi4ELi3EEENS4_18smem_ptr_flag_bitsILi16EEENST_INS5_IJSG_NSA_ILi8EEEEEENS5_IJSC_SG_EEEEEEEvNS4_8identityENS4_18SM100_TMA_2SM_LOADENS12_IS14_S16_NST_INS5_IJS17_SG_EEENS5_IJSG_SC_EEEEEEEvS1C_EENS_8epilogue10collective18CollectiveEpilogueINS1J_23Sm100TmaWarpSpecializedILi4ELi2ELi16ELb1ELb0EEEJNS5_IJSG_SF_SG_EEENS5_IJNST_ISG_SC_EENST_INS5_IJNSA_ILi16EEESB_EEES19_EEEEESI_SK_SI_SK_NS1J_6fusion15FusionCallbacksIS1N_NS1U_17LinearCombinationISI_fSI_fLNS_15FloatRoundStyleE2EEES1O_S1T_JEEENS4_5SM1004TMEM4LOAD26SM100_TMEM_LOAD_32dp32b16xENS4_13SM90_TMA_LOADENS12_INS13_ILi1ELi4ELi3EEES16_NST_INS5_IJS17_S1Q_EEENS5_IJS1Q_SC_EEEEEEENS4_39AutoVectorizingCopyWithAssumedAlignmentILi128EEENS4_14SM90_TMA_STOREES29_S2B_S2B_EEEvvEEEEvNT_6ParamsE:
        .type           _ZN7cutlass13device_kernelINS_4gemm6kernel13GemmUniversalIN4cute5tupleIJiiiiEEENS1_10collective13CollectiveMmaINS1_35MainloopSm100TmaUmmaWarpSpecializedILi2ELi2ELi4ENS5_IJNS4_1CILi2EEESB_NSA_ILi1EEEEEEEENS5_IJNSA_ILi128EEESF_NSA_ILi64EEEEEENS_6half_tENS5_IJSC_llEEESI_NS5_IJlSC_lEEENS4_8TiledMMAINS4_8MMA_AtomIJNS4_26SM100_MMA_F16BF16_2x1SM_SSISI_SI_fLi128ELi128ELNS4_4UMMA5MajorE1ELSP_0ELNSO_7ScaleInE0ELSQ_0EEEEEENS4_6LayoutINS5_IJSC_SC_SC_EEENS5_IJNSA_ILi0EEESV_SV_EEEEENS5_IJNS4_10UnderscoreESY_SY_EEEEENS4_28SM100_TMA_2SM_LOAD_MULTICASTENS4_14ComposedLayoutINS4_7SwizzleILi3ELi4ELi3EEENS4_18smem_ptr_flag_bitsILi16EEENST_INS5_IJSG_NSA_ILi8EEEEEENS5_IJSC_SG_EEEEEEEvNS4_8identityENS4_18SM100_TMA_2SM_LOADENS12_IS14_S16_NST_INS5_IJS17_SG_EEENS5_IJSG_SC_EEEEEEEvS1C_EENS_8epilogue10collective18CollectiveEpilogueINS1J_23Sm100TmaWarpSpecializedILi4ELi2ELi16ELb1ELb0EEEJNS5_IJSG_SF_SG_EEENS5_IJNST_ISG_SC_EENST_INS5_IJNSA_ILi16EEESB_EEES19_EEEEESI_SK_SI_SK_NS1J_6fusion15FusionCallbacksIS1N_NS1U_17LinearCombinationISI_fSI_fLNS_15FloatRoundStyleE2EEES1O_S1T_JEEENS4_5SM1004TMEM4LOAD26SM100_TMEM_LOAD_32dp32b16xENS4_13SM90_TMA_LOADENS12_INS13_ILi1ELi4ELi3EEES16_NST_INS5_IJS17_S1Q_EEENS5_IJS1Q_SC_EEEEEEENS4_39AutoVectorizingCopyWithAssumedAlignmentILi128EEENS4_14SM90_TMA_STOREES29_S2B_S2B_EEEvvEEEEvNT_6ParamsE,@function
        .size           _ZN7cutlass13device_kernelINS_4gemm6kernel13GemmUniversalIN4cute5tupleIJiiiiEEENS1_10collective13CollectiveMmaINS1_35MainloopSm100TmaUmmaWarpSpecializedILi2ELi2ELi4ENS5_IJNS4_1CILi2EEESB_NSA_ILi1EEEEEEEENS5_IJNSA_ILi128EEESF_NSA_ILi64EEEEEENS_6half_tENS5_IJSC_llEEESI_NS5_IJlSC_lEEENS4_8TiledMMAINS4_8MMA_AtomIJNS4_26SM100_MMA_F16BF16_2x1SM_SSISI_SI_fLi128ELi128ELNS4_4UMMA5MajorE1ELSP_0ELNSO_7ScaleInE0ELSQ_0EEEEEENS4_6LayoutINS5_IJSC_SC_SC_EEENS5_IJNSA_ILi0EEESV_SV_EEEEENS5_IJNS4_10UnderscoreESY_SY_EEEEENS4_28SM100_TMA_2SM_LOAD_MULTICASTENS4_14ComposedLayoutINS4_7SwizzleILi3ELi4ELi3EEENS4_18smem_ptr_flag_bitsILi16EEENST_INS5_IJSG_NSA_ILi8EEEEEENS5_IJSC_SG_EEEEEEEvNS4_8identityENS4_18SM100_TMA_2SM_LOADENS12_IS14_S16_NST_INS5_IJS17_SG_EEENS5_IJSG_SC_EEEEEEEvS1C_EENS_8epilogue10collective18CollectiveEpilogueINS1J_23Sm100TmaWarpSpecializedILi4ELi2ELi16ELb1ELb0EEEJNS5_IJSG_SF_SG_EEENS5_IJNST_ISG_SC_EENST_INS5_IJNSA_ILi16EEESB_EEES19_EEEEESI_SK_SI_SK_NS1J_6fusion15FusionCallbacksIS1N_NS1U_17LinearCombinationISI_fSI_fLNS_15FloatRoundStyleE2EEES1O_S1T_JEEENS4_5SM1004TMEM4LOAD26SM100_TMEM_LOAD_32dp32b16xENS4_13SM90_TMA_LOADENS12_INS13_ILi1ELi4ELi3EEES16_NST_INS5_IJS17_S1Q_EEENS5_IJS1Q_SC_EEEEEEENS4_39AutoVectorizingCopyWithAssumedAlignmentILi128EEENS4_14SM90_TMA_STOREES29_S2B_S2B_EEEvvEEEEvNT_6ParamsE,(.L_x_191 - _ZN7cutlass13device_kernelINS_4gemm6kernel13GemmUniversalIN4cute5tupleIJiiiiEEENS1_10collective13CollectiveMmaINS1_35MainloopSm100TmaUmmaWarpSpecializedILi2ELi2ELi4ENS5_IJNS4_1CILi2EEESB_NSA_ILi1EEEEEEEENS5_IJNSA_ILi128EEESF_NSA_ILi64EEEEEENS_6half_tENS5_IJSC_llEEESI_NS5_IJlSC_lEEENS4_8TiledMMAINS4_8MMA_AtomIJNS4_26SM100_MMA_F16BF16_2x1SM_SSISI_SI_fLi128ELi128ELNS4_4UMMA5MajorE1ELSP_0ELNSO_7ScaleInE0ELSQ_0EEEEEENS4_6LayoutINS5_IJSC_SC_SC_EEENS5_IJNSA_ILi0EEESV_SV_EEEEENS5_IJNS4_10UnderscoreESY_SY_EEEEENS4_28SM100_TMA_2SM_LOAD_MULTICASTENS4_14ComposedLayoutINS4_7SwizzleILi3ELi4ELi3EEENS4_18smem_ptr_flag_bitsILi16EEENST_INS5_IJSG_NSA_ILi8EEEEEENS5_IJSC_SG_EEEEEEEvNS4_8identityENS4_18SM100_TMA_2SM_LOADENS12_IS14_S16_NST_INS5_IJS17_SG_EEENS5_IJSG_SC_EEEEEEEvS1C_EENS_8epilogue10collective18CollectiveEpilogueINS1J_23Sm100TmaWarpSpecializedILi4ELi2ELi16ELb1ELb0EEEJNS5_IJSG_SF_SG_EEENS5_IJNST_ISG_SC_EENST_INS5_IJNSA_ILi16EEESB_EEES19_EEEEESI_SK_SI_SK_NS1J_6fusion15FusionCallbacksIS1N_NS1U_17LinearCombinationISI_fSI_fLNS_15FloatRoundStyleE2EEES1O_S1T_JEEENS4_5SM1004TMEM4LOAD26SM100_TMEM_LOAD_32dp32b16xENS4_13SM90_TMA_LOADENS12_INS13_ILi1ELi4ELi3EEES16_NST_INS5_IJS17_S1Q_EEENS5_IJS1Q_SC_EEEEEEENS4_39AutoVectorizingCopyWithAssumedAlignmentILi128EEENS4_14SM90_TMA_STOREES29_S2B_S2B_EEEvvEEEEvNT_6ParamsE)
        .other          _ZN7cutlass13device_kernelINS_4gemm6kernel13GemmUniversalIN4cute5tupleIJiiiiEEENS1_10collective13CollectiveMmaINS1_35MainloopSm100TmaUmmaWarpSpecializedILi2ELi2ELi4ENS5_IJNS4_1CILi2EEESB_NSA_ILi1EEEEEEEENS5_IJNSA_ILi128EEESF_NSA_ILi64EEEEEENS_6half_tENS5_IJSC_llEEESI_NS5_IJlSC_lEEENS4_8TiledMMAINS4_8MMA_AtomIJNS4_26SM100_MMA_F16BF16_2x1SM_SSISI_SI_fLi128ELi128ELNS4_4UMMA5MajorE1ELSP_0ELNSO_7ScaleInE0ELSQ_0EEEEEENS4_6LayoutINS5_IJSC_SC_SC_EEENS5_IJNSA_ILi0EEESV_SV_EEEEENS5_IJNS4_10UnderscoreESY_SY_EEEEENS4_28SM100_TMA_2SM_LOAD_MULTICASTENS4_14ComposedLayoutINS4_7SwizzleILi3ELi4ELi3EEENS4_18smem_ptr_flag_bitsILi16EEENST_INS5_IJSG_NSA_ILi8EEEEEENS5_IJSC_SG_EEEEEEEvNS4_8identityENS4_18SM100_TMA_2SM_LOADENS12_IS14_S16_NST_INS5_IJS17_SG_EEENS5_IJSG_SC_EEEEEEEvS1C_EENS_8epilogue10collective18CollectiveEpilogueINS1J_23Sm100TmaWarpSpecializedILi4ELi2ELi16ELb1ELb0EEEJNS5_IJSG_SF_SG_EEENS5_IJNST_ISG_SC_EENST_INS5_IJNSA_ILi16EEESB_EEES19_EEEEESI_SK_SI_SK_NS1J_6fusion15FusionCallbacksIS1N_NS1U_17LinearCombinationISI_fSI_fLNS_15FloatRoundStyleE2EEES1O_S1T_JEEENS4_5SM1004TMEM4LOAD26SM100_TMEM_LOAD_32dp32b16xENS4_13SM90_TMA_LOADENS12_INS13_ILi1ELi4ELi3EEES16_NST_INS5_IJS17_S1Q_EEENS5_IJS1Q_SC_EEEEEEENS4_39AutoVectorizingCopyWithAssumedAlignmentILi128EEENS4_14SM90_TMA_STOREES29_S2B_S2B_EEEvvEEEEvNT_6ParamsE,@"STO_CUDA_ENTRY STV_DEFAULT"
_ZN7cutlass13device_kernelINS_4gemm6kernel13GemmUniversalIN4cute5tupleIJiiiiEEENS1_10collective13CollectiveMmaINS1_35MainloopSm100TmaUmmaWarpSpecializedILi2ELi2ELi4ENS5_IJNS4_1CILi2EEESB_NSA_ILi1EEEEEEEENS5_IJNSA_ILi128EEESF_NSA_ILi64EEEEEENS_6half_tENS5_IJSC_llEEESI_NS5_IJlSC_lEEENS4_8TiledMMAINS4_8MMA_AtomIJNS4_26SM100_MMA_F16BF16_2x1SM_SSISI_SI_fLi128ELi128ELNS4_4UMMA5MajorE1ELSP_0ELNSO_7ScaleInE0ELSQ_0EEEEEENS4_6LayoutINS5_IJSC_SC_SC_EEENS5_IJNSA_ILi0EEESV_SV_EEEEENS5_IJNS4_10UnderscoreESY_SY_EEEEENS4_28SM100_TMA_2SM_LOAD_MULTICASTENS4_14ComposedLayoutINS4_7SwizzleILi3ELi4ELi3EEENS4_18smem_ptr_flag_bitsILi16EEENST_INS5_IJSG_NSA_ILi8EEEEEENS5_IJSC_SG_EEEEEEEvNS4_8identityENS4_18SM100_TMA_2SM_LOADENS12_IS14_S16_NST_INS5_IJS17_SG_EEENS5_IJSG_SC_EEEEEEEvS1C_EENS_8epilogue10collective18CollectiveEpilogueINS1J_23Sm100TmaWarpSpecializedILi4ELi2ELi16ELb1ELb0EEEJNS5_IJSG_SF_SG_EEENS5_IJNST_ISG_SC_EENST_INS5_IJNSA_ILi16EEESB_EEES19_EEEEESI_SK_SI_SK_NS1J_6fusion15FusionCallbacksIS1N_NS1U_17LinearCombinationISI_fSI_fLNS_15FloatRoundStyleE2EEES1O_S1T_JEEENS4_5SM1004TMEM4LOAD26SM100_TMEM_LOAD_32dp32b16xENS4_13SM90_TMA_LOADENS12_INS13_ILi1ELi4ELi3EEES16_NST_INS5_IJS17_S1Q_EEENS5_IJS1Q_SC_EEEEEEENS4_39AutoVectorizingCopyWithAssumedAlignmentILi128EEENS4_14SM90_TMA_STOREES29_S2B_S2B_EEEvvEEEEvNT_6ParamsE:
[----:B------:R-:W1:Y:S01]  /*0000*/  LDC R1, c[0x0][0x37c] ;  /* 0x0000df00ff017b82 */ /* 0x000e620000000800 */
[----:B------:R-:W2:Y:S01]  /*0010*/  S2R R72, SR_TID.X ;  /* 0x0000000000487919 */ /* 0x000ea20000002100 */
[----:B------:R-:W3:Y:S06]  /*0020*/  LDCU.64 UR4, c[0x0][0x890] ;  /* 0x00011200ff0477ac */ /* 0x000eec0008000a00 */
[----:B------:R-:W4:Y:S01]  /*0030*/  S2UR UR37, SR_CgaCtaId ;  /* 0x00000000002579c3 */ /* 0x000f220000008800 */
[----:B------:R-:W-:Y:S02]  /*0040*/  PRMT R59, RZ, 0x7610, R59 ;  /* 0x00007610ff3b7816 */ /* 0x000fe4000000003b */
[----:B------:R-:W-:Y:S01]  /*0050*/  ELECT P1, URZ, PT ;  /* 0x0000000000ff782f */ /* 0x000fe20003820000 */
[----:B------:R-:W1:Y:S01]  /*0060*/  LDCU.64 UR46, c[0x0][0x358] ;  /* 0x00006b00ff2e77ac */ /* 0x000e620008000a00 */
[----:B---3--:R-:W-:-:S04]  /*0070*/  UISETP.NE.U32.AND UP0, UPT, UR4, URZ, UPT ;  /* 0x000000ff0400728c */ /* 0x008fc8000bf05070 */
[----:B------:R-:W-:Y:S02]  /*0080*/  UISETP.NE.AND.EX UP0, UPT, UR5, URZ, UPT, UP0 ;  /* 0x000000ff0500728c */ /* 0x000fe4000bf05300 */
[----:B----4-:R-:W-:Y:S02]  /*0090*/  ULOP3.LUT UR9, UR37, 0x1, URZ, 0xc0, !UPT ;  /* 0x0000000125097892 */ /* 0x010fe4000f8ec0ff */
[----:B------:R-:W-:Y:S01]  /*00a0*/  ULOP3.LUT UR8, UR37, 0x1, URZ, 0x3c, !UPT ;  /* 0x0000000125087892 */ /* 0x000fe2000f8e3cff */
[----:B--2---:R-:W-:-:S05]  /*00b0*/  SHF.R.U32.HI R66, RZ, 0x5, R72 ;  /* 0x00000005ff427819 */ /* 0x004fca0000011648 */
[----:B------:R-:W2:Y:S02]  /*00c0*/  SHFL.IDX PT, R0, R66, RZ, 0x1f ;  /* 0x00001fff42007589 */ /* 0x000ea400000e0000 */
[----:B--2---:R-:W-:Y:S01]  /*00d0*/  R2UR UR10, R0 ;  /* 0x00000000000a72ca */ /* 0x004fe200000e0000 */
[----:B-1----:R-:W-:-:S14]  /*00e0*/  BRA.U UP0, `(.L_x_0) ;  /* 0x00000001002c7547 */ /* 0x002fdc000b800000 */
[----:B------:R-:W1:Y:S02]  /*00f0*/  LDCU.64 UR6, c[0x0][0x888] ;  /* 0x00011100ff0677ac */ /* 0x000e640008000a00 */
[----:B-1----:R-:W-:-:S04]  /*0100*/  UISETP.NE.U32.AND UP0, UPT, UR6, URZ, UPT ;  /* 0x000000ff0600728c */ /* 0x002fc8000bf05070 */
[----:B------:R-:W-:-:S09]  /*0110*/  UISETP.NE.AND.EX UP0, UPT, UR7, URZ, UPT, UP0 ;  /* 0x000000ff0700728c */ /* 0x000fd2000bf05300 */
[----:B------:R-:W-:Y:S05]  /*0120*/  BRA.U !UP0, `(.L_x_1) ;  /* 0x0000000108107547 */ /* 0x000fea000b800000 */
[----:B------:R-:W1:Y:S02]  /*0130*/  LDC.64 R2, c[0x0][0x888] ;  /* 0x00022200ff027b82 */ /* 0x000e640000000a00 */
[----:B-1----:R1:W5:Y:S01]  /*0140*/  LDG.E R35, desc[UR46][R2.64] ;  /* 0x0000002e02237981 */ /* 0x002362000c1e1900 */
[----:B------:R-:W-:Y:S01]  /*0150*/  HFMA2 R59, -RZ, RZ, 0, 5.9604644775390625e-08 ;  /* 0x00000001ff3b7431 */ /* 0x000fe200000001ff */
[----:B------:R-:W-:Y:S05]  /*0160*/  BRA `(.L_x_0) ;  /* 0x00000000000c7947 */ /* 0x000fea0003800000 */
.L_x_1:
[----:B------:R-:W1:Y:S01]  /*0170*/  LDCU UR6, c[0x0][0x880] ;  /* 0x00011000ff0677ac */ /* 0x000e620008000800 */
[----:B------:R-:W-:Y:S01]  /*0180*/  HFMA2 R59, -RZ, RZ, 0, 5.9604644775390625e-08 ;  /* 0x00000001ff3b7431 */ /* 0x000fe200000001ff */
[----:B-1----:R-:W-:-:S07]  /*0190*/  MOV R35, UR6 ;  /* 0x0000000600237c02 */ /* 0x002fce0008000f00 */
.L_x_0:
[----:B------:R-:W2:Y:S02]  /*01a0*/  LDCU.64 UR6, c[0x0][0x8b0] ;  /* 0x00011600ff0677ac */ /* 0x000ea40008000a00 */
[----:B--2---:R-:W-:-:S04]  /*01b0*/  UISETP.NE.U32.AND UP0, UPT, UR6, URZ, UPT ;  /* 0x000000ff0600728c */ /* 0x004fc8000bf05070 */
[----:B------:R-:W-:-:S09]  /*01c0*/  UISETP.NE.AND.EX UP0, UPT, UR7, URZ, UPT, UP0 ;  /* 0x000000ff0700728c */ /* 0x000fd2000bf05300 */
[----:B------:R-:W-:Y:S05]  /*01d0*/  BRA.U UP0, `(.L_x_2) ;  /* 0x0000000100247547 */ /* 0x000fea000b800000 */
[----:B------:R-:W2:Y:S02]  /*01e0*/  LDCU.64 UR6, c[0x0][0x8a8] ;  /* 0x00011500ff0677ac */ /* 0x000ea40008000a00 */
[----:B--2---:R-:W-:-:S04]  /*01f0*/  UISETP.NE.U32.AND UP0, UPT, UR6, URZ, UPT ;  /* 0x000000ff0600728c */ /* 0x004fc8000bf05070 */
[----:B------:R-:W-:-:S09]  /*0200*/  UISETP.NE.AND.EX UP0, UPT, UR7, URZ, UPT, UP0 ;  /* 0x000000ff0700728c */ /* 0x000fd2000bf05300 */
[----:B------:R-:W-:Y:S05]  /*0210*/  BRA.U !UP0, `(.L_x_3) ;  /* 0x00000001080c7547 */ /* 0x000fea000b800000 */
[----:B------:R-:W2:Y:S02]  /*0220*/  LDC.64 R32, c[0x0][0x8a8] ;  /* 0x00022a00ff207b82 */ /* 0x000ea40000000a00 */
[----:B--2---:R2:W5:Y:S01]  /*0230*/  LDG.E R32, desc[UR46][R32.64] ;  /* 0x0000002e20207981 */ /* 0x004562000c1e1900 */
[----:B------:R-:W-:Y:S05]  /*0240*/  BRA `(.L_x_2) ;  /* 0x0000000000087947 */ /* 0x000fea0003800000 */
.L_x_3:
[----:B------:R-:W2:Y:S02]  /*0250*/  LDCU UR6, c[0x0][0x8a0] ;  /* 0x00011400ff0677ac */ /* 0x000ea40008000800 */
[----:B--2---:R-:W-:Y:S02]  /*0260*/  MOV R32, UR6 ;  /* 0x0000000600207c02 */ /* 0x004fe40008000f00 */
.L_x_2:
[----:B------:R-:W-:Y:S01]  /*0270*/  IMAD.U32 R0, RZ, RZ, UR10 ;  /* 0x0000000aff007e24 */ /* 0x000fe2000f8e00ff */
[----:B------:R-:W-:Y:S04]  /*0280*/  BSSY.RECONVERGENT B0, `(.L_x_4) ;  /* 0x000000c000007945 */ /* 0x000fe80003800200 */
[C---:B------:R-:W-:Y:S02]  /*0290*/  ISETP.NE.OR P2, PT, R0.reuse, 0x1, !P1 ;  /* 0x000000010000780c */ /* 0x040fe40004f45670 */
[----:B------:R-:W-:-:S11]  /*02a0*/  ISETP.NE.OR P0, PT, R0, 0x3, !P1 ;  /* 0x000000030000780c */ /* 0x000fd60004f05670 */
[----:B------:R-:W-:Y:S05]  /*02b0*/  @P2 BRA `(.L_x_5) ;  /* 0x0000000000202947 */ /* 0x000fea0003800000 */
[----:B------:R-:W3:Y:S02]  /*02c0*/  LDCU.64 UR6, c[0x0][0x348] ;  /* 0x00006900ff0677ac */ /* 0x000ee40008000a00 */
[----:B---3--:R-:W-:Y:S02]  /*02d0*/  UIADD3 UR12, UP1, UPT, UR6, 0x80, URZ ;  /* 0x00000080060c7890 */ /* 0x008fe4000ff3e0ff */
[----:B------:R-:W-:Y:S02]  /*02e0*/  UIADD3 UR6, UP0, UPT, UR6, 0x180, URZ ;  /* 0x0000018006067890 */ /* 0x000fe4000ff1e0ff */
[----:B------:R-:W-:Y:S02]  /*02f0*/  UIADD3.X UR13, UPT, UPT, URZ, UR7, URZ, UP1, !UPT ;  /* 0x00000007ff0d7290 */ /* 0x000fe40008ffe4ff */
[----:B------:R-:W-:-:S07]  /*0300*/  UIADD3.X UR7, UPT, UPT, URZ, UR7, URZ, UP0, !UPT ;  /* 0x00000007ff077290 */ /* 0x000fce00087fe4ff */
[----:B------:R3:W-:Y:S02]  /*0310*/  UTMACCTL.PF [UR12] ;  /* 0x000000000c0079b9 */ /* 0x0007e40008040000 */
[----:B------:R3:W-:Y:S02]  /*0320*/  UTMACCTL.PF [UR6] ;  /* 0x00000000060079b9 */ /* 0x0007e40008040000 */
[----:B---3--:R-:W-:Y:S01]  /*0330*/  NOP ;  /* 0x0000000000007918 */ /* 0x008fe20000000000 */
.L_x_5:
[----:B------:R-:W-:Y:S05]  /*0340*/  BSYNC.RECONVERGENT B0 ;  /* 0x0000000000007941 */ /* 0x000fea0003800200 */
.L_x_4:
[----:B------:R-:W-:Y:S04]  /*0350*/  BSSY.RECONVERGENT B0, `(.L_x_6) ;  /* 0x000000a000007945 */ /* 0x000fe80003800200 */
        /* <DEDUP_REMOVED lines=9> */
.L_x_7:
[----:B------:R-:W-:Y:S05]  /*03f0*/  BSYNC.RECONVERGENT B0 ;  /* 0x0000000000007941 */ /* 0x000fea0003800200 */
.L_x_6:
[----:B------:R-:W3:Y:S01]  /*0400*/  LDCU.64 UR6, c[0x0][0x888] ;  /* 0x00011100ff0677ac */ /* 0x000ee20008000a00 */
[----:B------:R-:W-:Y:S02]  /*0410*/  UISETP.EQ.U32.AND UP1, UPT, UR4, URZ, UPT ;  /* 0x000000ff0400728c */ /* 0x000fe4000bf22070 */
[----:B------:R-:W-:Y:S02]  /*0420*/  UPLOP3.LUT UP4, UPT, UPT, UPT, UPT, 0x80, 0x8 ;  /* 0x000000000008789c */ /* 0x000fe40003f8f070 */
[----:B---3--:R-:W-:-:S04]  /*0430*/  UISETP.NE.U32.AND UP0, UPT, UR6, URZ, UPT ;  /* 0x000000ff0600728c */ /* 0x008fc8000bf05070 */
[----:B------:R-:W-:-:S04]  /*0440*/  UISETP.NE.AND.EX UP0, UPT, UR7, URZ, UPT, UP0 ;  /* 0x000000ff0700728c */ /* 0x000fc8000bf05300 */
[----:B------:R-:W-:-:S04]  /*0450*/  UISETP.EQ.OR.EX UP2, UPT, UR5, URZ, !UP0, UP1 ;  /* 0x000000ff0500728c */ /* 0x000fc8000c742710 */
[----:B------:R-:W-:-:S05]  /*0460*/  UP2UR UR50, UPR, URZ, 0x4 ;  /* 0x00000004ff327883 */ /* 0x000fca0008000000 */
[----:B------:R-:W-:Y:S07]  /*0470*/  BRA.U !UP2, `(.L_x_8) ;  /* 0x000000010a207547 */ /* 0x000fee000b800000 */
[----:B------:R-:W-:Y:S01]  /*0480*/  UISETP.NE.U32.AND UP1, UPT, UR4, URZ, UPT ;  /* 0x000000ff0400728c */ /* 0x000fe2000bf25070 */
[----:B-----5:R-:W-:Y:S01]  /*0490*/  FSETP.NEU.AND P0, PT, R35, RZ, PT ;  /* 0x000000ff2300720b */ /* 0x020fe20003f0d000 */
[----:B------:R-:W-:Y:S02]  /*04a0*/  USEL UR4, URZ, 0xffffffff, UP0 ;  /* 0xffffffffff047887 */ /* 0x000fe40008000000 */
[----:B------:R-:W-:-:S10]  /*04b0*/  UISETP.NE.AND.EX UP1, UPT, UR5, URZ, UPT, UP1 ;  /* 0x000000ff0500728c */ /* 0x000fd4000bf25310 */
[----:B------:R-:W-:Y:S01]  /*04c0*/  VOTEU.ANY UP0, P0 ;  /* 0x0000000000ff7886 */ /* 0x000fe20000000100 */
[----:B------:R-:W-:-:S04]  /*04d0*/  @!UP1 USEL UR4, URZ, 0xffffffff, UP0 ;  /* 0xffffffffff049887 */ /* 0x000fc80008000000 */
[----:B------:R-:W-:-:S04]  /*04e0*/  ULOP3.LUT UR4, UR4, 0x1, URZ, 0xc0, !UPT ;  /* 0x0000000104047892 */ /* 0x000fc8000f8ec0ff */
[----:B------:R-:W-:-:S11]  /*04f0*/  UISETP.NE.U32.AND UP4, UPT, UR4, 0x1, UPT ;  /* 0x000000010400788c */ /* 0x000fd6000bf85070 */
.L_x_8:
[----:B------:R-:W3:Y:S01]  /*0500*/  SHFL.IDX PT, R0, R66, RZ, 0x1f ;  /* 0x00001fff42007589 */ /* 0x000ee200000e0000 */
[----:B------:R-:W-:-:S04]  /*0510*/  UISETP.NE.AND UP0, UPT, UR10, 0x2, UPT ;  /* 0x000000020a00788c */ /* 0x000fc8000bf05270 */
[----:B------:R-:W-:Y:S02]  /*0520*/  UISETP.EQ.AND UP1, UPT, UR9, URZ, !UP0 ;  /* 0x000000ff0900728c */ /* 0x000fe4000c722270 */
[----:B------:R-:W-:-:S04]  /*0530*/  USEL UR4, URZ, 0x1, UP0 ;  /* 0x00000001ff047887 */ /* 0x000fc80008000000 */
[----:B------:R-:W-:Y:S02]  /*0540*/  PLOP3.LUT P5, PT, P1, PT, UP1, 0x80, 0x8 ;  /* 0x000000000008781c */ /* 0x000fe40000faf018 */
[----:B---3--:R-:W-:-:S13]  /*0550*/  ISETP.NE.AND P0, PT, R0, RZ, PT ;  /* 0x000000ff0000720c */ /* 0x008fda0003f05270 */
[----:B------:R-:W-:Y:S05]  /*0560*/  @P0 BRA `(.L_x_9) ;  /* 0x0000000000440947 */ /* 0x000fea0003800000 */
[----:B------:R-:W-:Y:S01]  /*0570*/  UMOV UR7, 0x400 ;  /* 0x0000040000077882 */ /* 0x000fe20000000000 */
[----:B------:R-:W-:Y:S01]  /*0580*/  UMOV UR6, 0x1 ;  /* 0x0000000100067882 */ /* 0x000fe20000000000 */
[----:B------:R-:W-:Y:S01]  /*0590*/  UMOV UR5, 0x2 ;  /* 0x0000000200057882 */ /* 0x000fe20000000000 */
[----:B------:R-:W-:Y:S02]  /*05a0*/  ULEA UR7, UR37, UR7, 0x18 ;  /* 0x0000000725077291 */ /* 0x000fe4000f8ec0ff */
[----:B------:R-:W-:-:S04]  /*05b0*/  UIADD3 UR12, UPT, UPT, -UR6, 0x100000, URZ ;  /* 0x00100000060c7890 */ /* 0x000fc8000fffe1ff */
[----:B------:R-:W-:Y:S02]  /*05c0*/  USHF.L.U32 UR13, UR12, 0xb, URZ ;  /* 0x0000000b0c0d7899 */ /* 0x000fe400080006ff */
[----:B------:R-:W-:Y:S02]  /*05d0*/  USHF.L.U32 UR12, UR12, 0x1, URZ ;  /* 0x000000010c0c7899 */ /* 0x000fe400080006ff */
[----:B------:R-:W-:-:S04]  /*05e0*/  UIADD3 UR14, UPT, UPT, -UR5, 0x100000, URZ ;  /* 0x00100000050e7890 */ /* 0x000fc8000fffe1ff */
[----:B------:R-:W-:Y:S02]  /*05f0*/  USHF.L.U32 UR15, UR14, 0xb, URZ ;  /* 0x0000000b0e0f7899 */ /* 0x000fe400080006ff */
[----:B------:R-:W-:Y:S01]  /*0600*/  USHF.L.U32 UR14, UR14, 0x1, URZ ;  /* 0x000000010e0e7899 */ /* 0x000fe200080006ff */
[----:B------:R-:W-:Y:S01]  /*0610*/  ELECT P0, URZ, PT ;  /* 0x0000000000ff782f */ /* 0x000fe20003800000 */
[----:B------:R-:W3:Y:S02]  /*0620*/  FENCE.VIEW.ASYNC.S ;  /* 0x00000000000073c6 */ /* 0x000ee40000000000 */
[----:B---3--:R3:W4:Y:S08]  /*0630*/  SYNCS.EXCH.64 URZ, [UR7], UR12 ;  /* 0x0000000c07ff75b2 */ /* 0x0087300008000100 */
[----:B------:R3:W1:Y:S01]  /*0640*/  SYNCS.EXCH.64 URZ, [UR7+0x10], UR14 ;  /* 0x0000100e07ff75b2 */ /* 0x0006620008000100 */
[----:B------:R3:W1:Y:S01]  /*0650*/  SYNCS.EXCH.64 URZ, [UR7+0x8], UR12 ;  /* 0x0000080c07ff75b2 */ /* 0x0006620008000100 */
[----:B------:R3:W1:Y:S01]  /*0660*/  SYNCS.EXCH.64 URZ, [UR7+0x18], UR14 ;  /* 0x0000180e07ff75b2 */ /* 0x0006620008000100 */
[----:B------:R-:W-:Y:S01]  /*0670*/  NOP ;  /* 0x0000000000007918 */ /* 0x000fe20000000000 */
.L_x_9:
[----:B------:R-:W2:Y:S01]  /*0680*/  SHFL.IDX PT, R0, R66, RZ, 0x1f ;  /* 0x00001fff42007589 */ /* 0x000ea200000e0000 */
[----:B------:R-:W-:Y:S01]  /*0690*/  NOP ;  /* 0x0000000000007918 */ /* 0x000fe20000000000 */
[----:B--2---:R-:W-:-:S13]  /*06a0*/  ISETP.NE.AND P0, PT, R0, 0x1, PT ;  /* 0x000000010000780c */ /* 0x004fda0003f05270 */
[----:B------:R-:W-:Y:S05]  /*06b0*/  @P0 BRA `(.L_x_10) ;  /* 0x0000000000540947 */ /* 0x000fea0003800000 */
[----:B---3--:R-:W-:Y:S01]  /*06c0*/  UMOV UR7, 0x400 ;  /* 0x0000040000077882 */ /* 0x008fe20000000000 */
        /* <DEDUP_REMOVED lines=10> */
[----:B------:R-:W2:Y:S02]  /*0770*/  FENCE.VIEW.ASYNC.S ;  /* 0x00000000000073c6 */ /* 0x000ea40000000000 */
[----:B--2---:R2:W3:Y:S08]  /*0780*/  SYNCS.EXCH.64 URZ, [UR7+0x20], UR12 ;  /* 0x0000200c07ff75b2 */ /* 0x0044f00008000100 */
[----:B------:R2:W1:Y:S01]  /*0790*/  SYNCS.EXCH.64 URZ, [UR7+0x40], UR14 ;  /* 0x0000400e07ff75b2 */ /* 0x0004620008000100 */
[----:B------:R2:W1:Y:S01]  /*07a0*/  SYNCS.EXCH.64 URZ, [UR7+0x28], UR12 ;  /* 0x0000280c07ff75b2 */ /* 0x0004620008000100 */
[----:B------:R2:W1:Y:S01]  /*07b0*/  SYNCS.EXCH.64 URZ, [UR7+0x48], UR14 ;  /* 0x0000480e07ff75b2 */ /* 0x0004620008000100 */
[----:B------:R2:W1:Y:S01]  /*07c0*/  SYNCS.EXCH.64 URZ, [UR7+0x30], UR12 ;  /* 0x0000300c07ff75b2 */ /* 0x0004620008000100 */
[----:B------:R2:W1:Y:S01]  /*07d0*/  SYNCS.EXCH.64 URZ, [UR7+0x50], UR14 ;  /* 0x0000500e07ff75b2 */ /* 0x0004620008000100 */
[----:B------:R2:W1:Y:S01]  /*07e0*/  SYNCS.EXCH.64 URZ, [UR7+0x38], UR12 ;  /* 0x0000380c07ff75b2 */ /* 0x0004620008000100 */
[----:B------:R2:W1:Y:S01]  /*07f0*/  SYNCS.EXCH.64 URZ, [UR7+0x58], UR14 ;  /* 0x0000580e07ff75b2 */ /* 0x0004620008000100 */
[----:B------:R-:W-:Y:S01]  /*0800*/  NOP ;  /* 0x0000000000007918 */ /* 0x000fe20000000000 */
.L_x_10:
[----:B------:R-:W4:Y:S01]  /*0810*/  SHFL.IDX PT, R0, R66, RZ, 0x1f ;  /* 0x00001fff42007589 */ /* 0x000f2200000e0000 */
[----:B------:R-:W-:Y:S01]  /*0820*/  NOP ;  /* 0x0000000000007918 */ /* 0x000fe20000000000 */
[----:B----4-:R-:W-:-:S13]  /*0830*/  ISETP.NE.AND P0, PT, R0, 0x3, PT ;  /* 0x000000030000780c */ /* 0x010fda0003f05270 */
[----:B------:R-:W-:Y:S05]  /*0840*/  @P0 BRA `(.L_x_11) ;  /* 0x00000000002c0947 */ /* 0x000fea0003800000 */
[----:B------:R-:W-:Y:S01]  /*0850*/  UMOV UR6, 0x400 ;  /* 0x0000040000067882 */ /* 0x000fe20000000000 */
[----:B------:R-:W-:Y:S01]  /*0860*/  UMOV UR5, 0x20 ;  /* 0x0000002000057882 */ /* 0x000fe20000000000 */
[----:B------:R-:W-:Y:S02]  /*0870*/  ULEA UR6, UR37, UR6, 0x18 ;  /* 0x0000000625067291 */ /* 0x000fe4000f8ec0ff */
[----:B--23--:R-:W-:-:S04]  /*0880*/  UIADD3 UR12, UPT, UPT, -UR5, 0x100000, URZ ;  /* 0x00100000050c7890 */ /* 0x00cfc8000fffe1ff */
[----:B------:R-:W-:Y:S02]  /*0890*/  USHF.L.U32 UR13, UR12, 0xb, URZ ;  /* 0x0000000b0c0d7899 */ /* 0x000fe400080006ff */
[----:B------:R-:W-:Y:S01]  /*08a0*/  USHF.L.U32 UR12, UR12, 0x1, URZ ;  /* 0x000000010c0c7899 */ /* 0x000fe200080006ff */
[----:B------:R-:W-:Y:S01]  /*08b0*/  ELECT P0, URZ, PT ;  /* 0x0000000000ff782f */ /* 0x000fe20003800000 */
[----:B------:R-:W2:Y:S10]  /*08c0*/  FENCE.VIEW.ASYNC.S ;  /* 0x00000000000073c6 */ /* 0x000eb40000000000 */
[----:B--2---:R4:W2:Y:S01]  /*08d0*/  SYNCS.EXCH.64 URZ, [UR6+0x60], UR12 ;  /* 0x0000600c06ff75b2 */ /* 0x0048a20008000100 */
[----:B------:R4:W3:Y:S02]  /*08e0*/  SYNCS.EXCH.64 URZ, [UR6+0x68], UR12 ;  /* 0x0000680c06ff75b2 */ /* 0x0008e40008000100 */
[----:B----4-:R-:W-:Y:S01]  /*08f0*/  NOP ;  /* 0x0000000000007918 */ /* 0x010fe20000000000 */
.L_x_11:
[----:B------:R-:W4:Y:S01]  /*0900*/  SHFL.IDX PT, R0, R66, RZ, 0x1f ;  /* 0x00001fff42007589 */ /* 0x000f2200000e0000 */
[----:B------:R-:W-:Y:S01]  /*0910*/  NOP ;  /* 0x0000000000007918 */ /* 0x000fe20000000000 */
[----:B----4-:R-:W-:-:S13]  /*0920*/  ISETP.NE.AND P0, PT, R0, 0x4, PT ;  /* 0x000000040000780c */ /* 0x010fda0003f05270 */
[----:B------:R-:W-:Y:S05]  /*0930*/  @P0 BRA `(.L_x_12) ;  /* 0x0000000000480947 */ /* 0x000fea0003800000 */
[----:B--23--:R-:W-:Y:S01]  /*0940*/  UMOV UR7, 0x3a0 ;  /* 0x000003a000077882 */ /* 0x00cfe20000000000 */
[----:B------:R-:W-:Y:S01]  /*0950*/  UMOV UR6, 0x400 ;  /* 0x0000040000067882 */ /* 0x000fe20000000000 */
[----:B------:R-:W-:Y:S01]  /*0960*/  USEL UR7, UR7, 0x320, UP4 ;  /* 0x0000032007077887 */ /* 0x000fe2000a000000 */
        /* <DEDUP_REMOVED lines=10> */
[----:B--2---:R4:W2:Y:S08]  /*0a10*/  SYNCS.EXCH.64 URZ, [UR6+0x70], UR12 ;  /* 0x0000700c06ff75b2 */ /* 0x0048b00008000100 */
[----:B------:R4:W3:Y:S01]  /*0a20*/  SYNCS.EXCH.64 URZ, [UR6+0x80], UR14 ;  /* 0x0000800e06ff75b2 */ /* 0x0008e20008000100 */
[----:B------:R4:W1:Y:S01]  /*0a30*/  SYNCS.EXCH.64 URZ, [UR6+0x78], UR12 ;  /* 0x0000780c06ff75b2 */ /* 0x0008620008000100 */
[----:B------:R4:W1:Y:S02]  /*0a40*/  SYNCS.EXCH.64 URZ, [UR6+0x88], UR14 ;  /* 0x0000880e06ff75b2 */ /* 0x0008640008000100 */
[----:B----4-:R-:W-:Y:S01]  /*0a50*/  NOP ;  /* 0x0000000000007918 */ /* 0x010fe20000000000 */
.L_x_12:
[----:B------:R-:W4:Y:S01]  /*0a60*/  SHFL.IDX PT, R0, R66, RZ, 0x1f ;  /* 0x00001fff42007589 */ /* 0x000f2200000e0000 */
[----:B------:R-:W-:Y:S01]  /*0a70*/  NOP ;  /* 0x0000000000007918 */ /* 0x000fe20000000000 */
[----:B----4-:R-:W-:-:S13]  /*0a80*/  ISETP.NE.AND P0, PT, R0, 0x5, PT ;  /* 0x000000050000780c */ /* 0x010fda0003f05270 */
[----:B------:R-:W-:Y:S05]  /*0a90*/  @P0 BRA `(.L_x_13) ;  /* 0x0000000000540947 */ /* 0x000fea0003800000 */
[----:B--23--:R-:W-:Y:S01]  /*0aa0*/  UMOV UR7, 0x400 ;  /* 0x0000040000077882 */ /* 0x00cfe20000000000 */
        /* <DEDUP_REMOVED lines=14> */
[----:B------:R4:W1:Y:S01]  /*0b90*/  SYNCS.EXCH.64 URZ, [UR7+0xb8], UR14 ;  /* 0x0000b80e07ff75b2 */ /* 0x0008620008000100 */
[----:B------:R4:W1:Y:S01]  /*0ba0*/  SYNCS.EXCH.64 URZ, [UR7+0xa0], UR12 ;  /* 0x0000a00c07ff75b2 */ /* 0x0008620008000100 */
[----:B------:R4:W1:Y:S01]  /*0bb0*/  SYNCS.EXCH.64 URZ, [UR7+0xc0], UR14 ;  /* 0x0000c00e07ff75b2 */ /* 0x0008620008000100 */
[----:B------:R4:W1:Y:S01]  /*0bc0*/  SYNCS.EXCH.64 URZ, [UR7+0xa8], UR12 ;  /* 0x0000a80c07ff75b2 */ /* 0x0008620008000100 */
[----:B------:R4:W1:Y:S02]  /*0bd0*/  SYNCS.EXCH.64 URZ, [UR7+0xc8], UR14 ;  /* 0x0000c80e07ff75b2 */ /* 0x0008640008000100 */
[----:B----4-:R-:W-:Y:S01]  /*0be0*/  NOP ;  /* 0x0000000000007918 */ /* 0x010fe20000000000 */
.L_x_13:
[----:B------:R-:W4:Y:S01]  /*0bf0*/  SHFL.IDX PT, R0, R66, RZ, 0x1f ;  /* 0x00001fff42007589 */ /* 0x000f2200000e0000 */
[----:B------:R-:W-:Y:S01]  /*0c00*/  ISETP.NE.OR P1, PT, RZ, UR10, !P1 ;  /* 0x0000000aff007c0c */ /* 0x000fe2000cf25670 */
        /* <DEDUP_REMOVED lines=12> */
[----:B------:R4:W3:Y:S01]  /*0cd0*/  SYNCS.EXCH.64 URZ, [UR6+0xe0], UR12 ;  /* 0x0000e00c06ff75b2 */ /* 0x0008e20008000100 */
[----:B------:R4:W1:Y:S01]  /*0ce0*/  SYNCS.EXCH.64 URZ, [UR6+0xd8], UR12 ;  /* 0x0000d80c06ff75b2 */ /* 0x0008620008000100 */
[----:B------:R4:W1:Y:S02]  /*0cf0*/  SYNCS.EXCH.64 URZ, [UR6+0xe8], UR12 ;  /* 0x0000e80c06ff75b2 */ /* 0x0008640008000100 */
[----:B----4-:R-:W-:Y:S01]  /*0d00*/  NOP ;  /* 0x0000000000007918 */ /* 0x010fe20000000000 */
.L_x_14:
[----:B------:R-:W-:Y:S01]  /*0d10*/  VOTEU.ALL UP0, P1 ;  /* 0x0000000000ff7886 */ /* 0x000fe20000800000 */
[----:B--23--:R-:W-:Y:S01]  /*0d20*/  UMOV UR12, 0x20 ;  /* 0x00000020000c7882 */ /* 0x00cfe20000000000 */
[----:B------:R-:W2:Y:S01]  /*0d30*/  LDCU UR6, c[0x0][0x36c] ;  /* 0x00006d80ff0677ac */ /* 0x000ea20008000800 */
[----:B------:R-:W-:Y:S01]  /*0d40*/  NOP ;  /* 0x0000000000007918 */ /* 0x000fe20000000000 */
[----:B------:R-:W-:Y:S01]  /*0d50*/  LOP3.LUT R10, R72, 0x1f, RZ, 0xc0, !PT ;  /* 0x0000001f480a7812 */ /* 0x000fe200078ec0ff */
[----:B------:R-:W-:Y:S01]  /*0d60*/  @!UP0 UMOV UR5, 0x400 ;  /* 0x0000040000058882 */ /* 0x000fe20000000000 */
[----:B------:R-:W-:-:S04]  /*0d70*/  @!UP0 UIADD3 UR12, UPT, UPT, -UR12, 0x100000, URZ ;  /* 0x001000000c0c8890 */ /* 0x000fc8000fffe1ff */
[----:B------:R-:W-:Y:S02]  /*0d80*/  @!UP0 USHF.L.U32 UR13, UR12, 0xb, URZ ;  /* 0x0000000b0c0d8899 */ /* 0x000fe400080006ff */
[----:B------:R-:W-:Y:S02]  /*0d90*/  @!UP0 USHF.L.U32 UR12, UR12, 0x1, URZ ;  /* 0x000000010c0c8899 */ /* 0x000fe400080006ff */
[----:B------:R-:W-:Y:S01]  /*0da0*/  @!UP0 ULEA UR5, UR37, UR5, 0x18 ;  /* 0x0000000525058291 */ /* 0x000fe2000f8ec0ff */
[----:B------:R-:W-:Y:S01]  /*0db0*/  VOTEU.ALL UP0, P1 ;  /* 0x0000000000ff7886 */ /* 0x000fe20000800000 */
[----:B------:R-:W-:Y:S02]  /*0dc0*/  UISETP.NE.AND UP3, UPT, UR10, URZ, UPT ;  /* 0x000000ff0a00728c */ /* 0x000fe4000bf65270 */
[----:B--2---:R-:W-:Y:S01]  /*0dd0*/  UISETP.EQ.U32.AND UP1, UPT, UR6, 0x1, UPT ;  /* 0x000000010600788c */ /* 0x004fe2000bf22070 */
[----:B------:R-:W2:Y:S07]  /*0de0*/  FENCE.VIEW.ASYNC.S ;  /* 0x00000000000073c6 */ /* 0x000eae0000000000 */
[----:B--2---:R2:W3:Y:S01]  /*0df0*/  @!UP0 SYNCS.EXCH.64 URZ, [UR5+0xf0], UR12 ;  /* 0x0000f00c05ff85b2 */ /* 0x0044e20008000100 */
[----:B------:R-:W-:Y:S05]  /*0e00*/  BRA.U !UP1, `(.L_x_15) ;  /* 0x0000000109087547 */ /* 0x000fea000b800000 */
[----:B-1-3--:R-:W-:Y:S01]  /*0e10*/  UCGABAR_ARV ;  /* 0x00000000000079c7 */ /* 0x00afe20008000000 */
[----:B------:R-:W-:Y:S05]  /*0e20*/  BRA `(.L_x_16) ;  /* 0x0000000000047947 */ /* 0x000fea0003800000 */
.L_x_15:
[----:B-1-3--:R-:W-:Y:S01]  /*0e30*/  NOP ;  /* 0x0000000000007918 */ /* 0x00afe20000000000 */
.L_x_16:
[----:B------:R-:W1:Y:S01]  /*0e40*/  S2R R11, SR_CTAID.X ;  /* 0x00000000000b7919 */ /* 0x000e620000002500 */
[----:B------:R-:W-:-:S05]  /*0e50*/  CS2R.32 R60, SR_CgaSize ;  /* 0x00000000003c7805 */ /* 0x000fca0000008a00 */
[----:B------:R-:W-:-:S05]  /*0e60*/  IMAD R60, R60, -0xa0, RZ ;  /* 0xffffff603c3c7824 */ /* 0x000fca00078e02ff */
[----:B------:R-:W-:-:S14]  /*0e70*/  R2UR UR6, R60 ;  /* 0x000000003c0672ca */ /* 0x000fdc00000e0000 */
[----:B------:R-:W3:Y:S01]  /*0e80*/  LDCU UR6, c[0x0][UR6+0x2b0] ;  /* 0x00005600060677ac */ /* 0x000ee20008000800 */
[----:B------:R-:W-:-:S05]  /*0e90*/  CS2R.32 R0, SR_CgaSize ;  /* 0x0000000000007805 */ /* 0x000fca0000008a00 */
[----:B------:R-:W-:-:S06]  /*0ea0*/  IMAD R0, R0, -0xa0, RZ ;  /* 0xffffff6000007824 */ /* 0x000fcc00078e02ff */
[----:B------:R-:W4:Y:S01]  /*0eb0*/  LDC R0, c[0x0][R0+0x2a0] ;  /* 0x0000a80000007b82 */ /* 0x000f220000000800 */
[----:B------:R-:W-:Y:S01]  /*0ec0*/  PRMT R8, RZ, 0x7610, R8 ;  /* 0x00007610ff087816 */ /* 0x000fe20000000008 */
[----:B------:R-:W3:Y:S01]  /*0ed0*/  S2R R34, SR_CTAID.Y ;  /* 0x0000000000227919 */ /* 0x000ee20000002600 */
[----:B------:R-:W-:-:S05]  /*0ee0*/  CS2R.32 R60, SR_CgaSize ;  /* 0x00000000003c7805 */ /* 0x000fca0000008a00 */
[----:B------:R-:W-:-:S05]  /*0ef0*/  IMAD R60, R60, -0xa0, RZ ;  /* 0xffffff603c3c7824 */ /* 0x000fca00078e02ff */
[----:B--2---:R-:W-:-:S14]  /*0f00*/  R2UR UR5, R60 ;  /* 0x000000003c0572ca */ /* 0x004fdc00000e0000 */
[----:B------:R-:W2:Y:S01]  /*0f10*/  LDCU UR5, c[0x0][UR5+0x2b4] ;  /* 0x00005680050577ac */ /* 0x000ea20008000800 */
[----:B------:R-:W1:Y:S01]  /*0f20*/  LDCU UR11, c[0x0][0xb30] ;  /* 0x00016600ff0b77ac */ /* 0x000e620008000800 */
[----:B------:R-:W3:Y:S01]  /*0f30*/  LDC R9, c[0x0][0xb24] ;  /* 0x0002c900ff097b82 */ /* 0x000ee20000000800 */
[----:B------:R-:W-:Y:S02]  /*0f40*/  UISETP.GT.U32.AND UP0, UPT, UR9, 0xffff, UPT ;  /* 0x0000ffff0900788c */ /* 0x000fe4000bf04070 */
[----:B------:R-:W-:Y:S02]  /*0f50*/  USHF.L.U32 UR7, UR37, 0xa, URZ ;  /* 0x0000000a25077899 */ /* 0x000fe400080006ff */
[----:B------:R-:W-:Y:S01]  /*0f60*/  USEL UR12, UR9, 0xffff, !UP0 ;  /* 0x0000ffff090c7887 */ /* 0x000fe2000c000000 */
[----:B------:R-:W-:-:S05]  /*0f70*/  CS2R.32 R58, SR_CgaSize ;  /* 0x00000000003a7805 */ /* 0x000fca0000008a00 */
[----:B------:R-:W-:-:S06]  /*0f80*/  IMAD R58, R58, -0xa0, RZ ;  /* 0xffffff603a3a7824 */ /* 0x000fcc00078e02ff */
[----:B------:R-:W4:Y:S01]  /*0f90*/  LDC R58, c[0x0][R58+0x2a4] ;  /* 0x0000a9003a3a7b82 */ /* 0x000f220000000800 */
[----:B------:R-:W-:Y:S02]  /*0fa0*/  ULOP3.LUT UR7, UR7, 0x800, URZ, 0xc0, !UPT ;  /* 0x0000080007077892 */ /* 0x000fe4000f8ec0ff */
[----:B------:R-:W-:Y:S02]  /*0fb0*/  ULOP3.LUT UR12, UR12, 0xffff, URZ, 0xc0, !UPT ;  /* 0x0000ffff0c0c7892 */ /* 0x000fe4000f8ec0ff */
[----:B------:R-:W-:-:S03]  /*0fc0*/  UISETP.NE.AND UP2, UPT, UR10, 0x2, UPT ;  /* 0x000000020a00788c */ /* 0x000fc6000bf45270 */
[----:B------:R-:W4:Y:S01]  /*0fd0*/  LDC R26, c[0x0][0xb24] ;  /* 0x0002c900ff1a7b82 */ /* 0x000f220000000800 */
[----:B-1----:R-:W-:Y:S01]  /*0fe0*/  UISETP.NE.AND UP0, UPT, UR11, 0x1, UPT ;  /* 0x000000010b00788c */ /* 0x002fe2000bf05270 */
[----:B------:R-:W-:Y:S01]  /*0ff0*/  I2FP.F32.U32 R60, R11 ;  /* 0x0000000b003c7245 */ /* 0x000fe20000201000 */
[----:B------:R-:W-:-:S05]  /*1000*/  IMAD.MOV.U32 R37, RZ, RZ, R11 ;  /* 0x000000ffff257224 */ /* 0x000fca00078e000b */
[----:B------:R-:W1:Y:S01]  /*1010*/  S2UR UR36, SR_CTAID.Z ;  /* 0x00000000002479c3 */ /* 0x000e620000002700 */
[----:B---3--:R-:W-:Y:S02]  /*1020*/  ISETP.GE.AND P0, PT, R9, 0x1, PT ;  /* 0x000000010900780c */ /* 0x008fe40003f06270 */
[----:B------:R-:W-:Y:S01]  /*1030*/  I2FP.F32.U32 R3, R34 ;  /* 0x0000002200037245 */ /* 0x000fe20000201000 */
[----:B------:R-:W-:Y:S01]  /*1040*/  FMUL R60, R60, UR6 ;  /* 0x000000063c3c7c20 */ /* 0x000fe20008400000 */
[----:B------:R-:W-:-:S03]  /*1050*/  USHF.R.U32.HI UR6, URZ, 0x6, UR7 ;  /* 0x00000006ff067899 */ /* 0x000fc60008011607 */
[----:B--2---:R-:W-:Y:S01]  /*1060*/  FMUL R3, R3, UR5 ;  /* 0x0000000503037c20 */ /* 0x004fe20008400000 */
[----:B------:R-:W-:Y:S01]  /*1070*/  UMOV UR5, 0x5 ;  /* 0x0000000500057882 */ /* 0x000fe20000000000 */
[----:B------:R-:W2:Y:S01]  /*1080*/  F2I.U32.TRUNC.NTZ R60, R60 ;  /* 0x0000003c003c7305 */ /* 0x000ea2000020f000 */
[----:B------:R-:W-:-:S07]  /*1090*/  USHF.L.U32 UR5, UR5, UR12, URZ ;  /* 0x0000000c05057299 */ /* 0x000fce00080006ff */
[----:B------:R-:W3:Y:S01]  /*10a0*/  F2I.U32.TRUNC.NTZ R3, R3 ;  /* 0x0000000300037305 */ /* 0x000ee2000020f000 */
[----:B--2---:R-:W-:-:S04]  /*10b0*/  IMAD.MOV R60, RZ, RZ, -R60 ;  /* 0x000000ffff3c7224 */ /* 0x004fc800078e0a3c */
[----:B----4-:R-:W-:Y:S01]  /*10c0*/  IMAD R60, R0, R60, R11 ;  /* 0x0000003c003c7224 */ /* 0x010fe200078e020b */
[----:B------:R-:W-:Y:S02]  /*10d0*/  PRMT R0, RZ, 0x7610, R0 ;  /* 0x00007610ff007816 */ /* 0x000fe40000000000 */
[----:B---3--:R-:W-:-:S05]  /*10e0*/  IADD3 R3, PT, PT, -R3, RZ, RZ ;  /* 0x000000ff03037210 */ /* 0x008fca0007ffe1ff */
[----:B------:R-:W-:Y:S01]  /*10f0*/  IMAD R58, R58, R3, R34 ;  /* 0x000000033a3a7224 */ /* 0x000fe200078e0222 */
[----:B-1----:R-:W-:Y:S06]  /*1100*/  BRA.U UP3, `(.L_x_17) ;  /* 0x0000000103387547 */ /* 0x002fec000b800000 */
[C---:B------:R-:W-:Y:S01]  /*1110*/  ISETP.GT.U32.AND P1, PT, R60.reuse, 0x1, PT ;  /* 0x000000013c00780c */ /* 0x040fe20003f24070 */
[----:B------:R-:W-:Y:S01]  /*1120*/  IMAD.MOV.U32 R0, RZ, RZ, 0x3 ;  /* 0x00000003ff007424 */ /* 0x000fe200078e00ff */
[----:B------:R-:W-:Y:S02]  /*1130*/  LOP3.LUT R3, R60, 0xfffffffe, RZ, 0xc0, !PT ;  /* 0xfffffffe3c037812 */ /* 0x000fe400078ec0ff */
[C---:B------:R-:W-:Y:S02]  /*1140*/  ISETP.NE.AND P2, PT, R58.reuse, RZ, P1 ;  /* 0x000000ff3a00720c */ /* 0x040fe40000f45270 */
[C---:B------:R-:W-:Y:S01]  /*1150*/  ISETP.NE.AND P1, PT, R58.reuse, 0x1, P1 ;  /* 0x000000013a00780c */ /* 0x040fe20000f25270 */
[----:B------:R-:W-:Y:S01]  /*1160*/  IMAD R3, R58, 0x2, R3 ;  /* 0x000000023a037824 */ /* 0x000fe200078e0203 */
[----:B------:R-:W-:Y:S02]  /*1170*/  SEL R4, RZ, 0x1, P2 ;  /* 0x00000001ff047807 */ /* 0x000fe40001000000 */
[----:B------:R-:W-:-:S02]  /*1180*/  SEL R5, RZ, 0x4, P1 ;  /* 0x00000004ff057807 */ /* 0x000fc40000800000 */
[----:B------:R-:W-:Y:S02]  /*1190*/  SEL R2, RZ, 0x2, P2 ;  /* 0x00000002ff027807 */ /* 0x000fe40001000000 */
[----:B------:R-:W-:Y:S02]  /*11a0*/  SHF.L.U32 R0, R0, R3, RZ ;  /* 0x0000000300007219 */ /* 0x000fe400000006ff */
[----:B------:R-:W-:Y:S02]  /*11b0*/  IADD3 R5, PT, PT, R2, R5, R4 ;  /* 0x0000000502057210 */ /* 0x000fe40007ffe004 */
[----:B------:R-:W-:-:S05]  /*11c0*/  SEL R2, RZ, 0x8, P1 ;  /* 0x00000008ff027807 */ /* 0x000fca0000800000 */
[----:B------:R-:W-:-:S05]  /*11d0*/  IMAD.IADD R2, R5, 0x1, R2 ;  /* 0x0000000105027824 */ /* 0x000fca00078e0202 */
[----:B------:R-:W-:Y:S02]  /*11e0*/  PRMT R8, R2, 0x7610, R8 ;  /* 0x0000761002087816 */ /* 0x000fe40000000008 */
.L_x_17:
[----:B------:R-:W-:Y:S05]  /*11f0*/  @!P0 BRA `(.L_x_18) ;  /* 0x0000000000b88947 */ /* 0x000fea0003800000 */
[----:B------:R-:W1:Y:S01]  /*1200*/  LDC.64 R4, c[0x0][0xb18] ;  /* 0x0002c600ff047b82 */ /* 0x000e620000000a00 */
[----:B------:R-:W-:-:S07]  /*1210*/  ISETP.NE.AND P0, PT, R9, 0x1, PT ;  /* 0x000000010900780c */ /* 0x000fce0003f05270 */
[----:B------:R-:W2:Y:S08]  /*1220*/  LDC R14, c[0x0][0xb0c] ;  /* 0x0002c300ff0e7b82 */ /* 0x000eb00000000800 */
[----:B------:R-:W3:Y:S08]  /*1230*/  LDC R13, c[0x0][0x370] ;  /* 0x0000dc00ff0d7b82 */ /* 0x000ef00000000800 */
[----:B------:R-:W4:Y:S01]  /*1240*/  LDC R16, c[0x0][0x374] ;  /* 0x0000dd00ff107b82 */ /* 0x000f220000000800 */
[----:B-1----:R-:W-:-:S07]  /*1250*/  ISETP.NE.AND P1, PT, R4, 0x1, PT ;  /* 0x000000010400780c */ /* 0x002fce0003f25270 */
[----:B------:R-:W3:Y:S01]  /*1260*/  LDC.64 R6, c[0x0][0xb10] ;  /* 0x0002c400ff067b82 */ /* 0x000ee20000000a00 */
[----:B--2---:R-:W-:-:S07]  /*1270*/  ISETP.NE.AND P2, PT, R14, 0x1, PT ;  /* 0x000000010e00780c */ /* 0x004fce0003f45270 */
[----:B------:R-:W1:Y:S08]  /*1280*/  LDC R12, c[0x0][0xb20] ;  /* 0x0002c800ff0c7b82 */ /* 0x000e700000000800 */
[----:B------:R-:W2:Y:S01]  /*1290*/  LDC.64 R2, c[0x0][0xb28] ;  /* 0x0002ca00ff027b82 */ /* 0x000ea20000000a00 */
[----:B----4-:R-:W-:-:S04]  /*12a0*/  IMAD.HI.U32 R15, R16, R5, RZ ;  /* 0x00000005100f7227 */ /* 0x010fc800078e00ff */
[----:B------:R-:W-:-:S04]  /*12b0*/  IMAD.HI.U32 R5, R34, R5, RZ ;  /* 0x0000000522057227 */ /* 0x000fc800078e00ff */
[----:B---3--:R-:W-:-:S04]  /*12c0*/  IMAD.HI.U32 R18, R13, R6, RZ ;  /* 0x000000060d127227 */ /* 0x008fc800078e00ff */
[C---:B------:R-:W-:Y:S01]  /*12d0*/  IMAD.HI.U32 R20, R11.reuse, R6, RZ ;  /* 0x000000060b147227 */ /* 0x040fe200078e00ff */
[-C--:B------:R-:W-:Y:S02]  /*12e0*/  @P2 SHF.R.U32.HI R13, RZ, R7.reuse, R18 ;  /* 0x00000007ff0d2219 */ /* 0x080fe40000011612 */
[-C--:B-1----:R-:W-:Y:S02]  /*12f0*/  @P1 SHF.R.U32.HI R16, RZ, R12.reuse, R15 ;  /* 0x0000000cff101219 */ /* 0x082fe4000001160f */
[----:B------:R-:W-:Y:S02]  /*1300*/  SHF.R.U32.HI R5, RZ, R12, R5 ;  /* 0x0000000cff057219 */ /* 0x000fe40000011605 */
[----:B------:R-:W-:Y:S02]  /*1310*/  SHF.R.U32.HI R20, RZ, R7, R20 ;  /* 0x00000007ff147219 */ /* 0x000fe40000011614 */
[----:B------:R-:W-:Y:S01]  /*1320*/  SEL R5, R34, R5, !P1 ;  /* 0x0000000522057207 */ /* 0x000fe20004800000 */
[----:B--2---:R-:W-:Y:S01]  /*1330*/  IMAD.HI.U32 R18, R16, R2, RZ ;  /* 0x0000000210127227 */ /* 0x004fe200078e00ff */
[----:B------:R-:W-:-:S02]  /*1340*/  SEL R37, R11, R20, !P2 ;  /* 0x000000140b257207 */ /* 0x000fc40005000000 */
[----:B------:R-:W-:Y:S01]  /*1350*/  IADD3 R7, PT, PT, -R5, RZ, RZ ;  /* 0x000000ff05077210 */ /* 0x000fe20007ffe1ff */
[----:B------:R-:W-:Y:S01]  /*1360*/  IMAD.HI.U32 R6, R13, R2, RZ ;  /* 0x000000020d067227 */ /* 0x000fe200078e00ff */
[----:B------:R-:W-:-:S03]  /*1370*/  @P0 SHF.R.U32.HI R16, RZ, R3, R18 ;  /* 0x00000003ff100219 */ /* 0x000fc60000011612 */
[----:B------:R-:W-:Y:S01]  /*1380*/  IMAD R7, R4, R7, R34 ;  /* 0x0000000704077224 */ /* 0x000fe200078e0222 */
[----:B------:R-:W-:Y:S01]  /*1390*/  @P0 SHF.R.U32.HI R13, RZ, R3, R6 ;  /* 0x00000003ff0d0219 */ /* 0x000fe20000011606 */
[----:B------:R-:W-:-:S04]  /*13a0*/  IMAD R16, R16, R9, RZ ;  /* 0x0000000910107224 */ /* 0x000fc800078e02ff */
[----:B------:R-:W-:Y:S01]  /*13b0*/  IMAD R6, R13, R9, RZ ;  /* 0x000000090d067224 */ /* 0x000fe200078e02ff */
[----:B------:R-:W-:-:S04]  /*13c0*/  ISETP.GE.AND P1, PT, R5, R16, PT ;  /* 0x000000100500720c */ /* 0x000fc80003f26270 */
[----:B------:R-:W-:Y:S01]  /*13d0*/  ISETP.GE.OR P1, PT, R37, R6, P1 ;  /* 0x000000062500720c */ /* 0x000fe20000f26670 */
[----:B------:R-:W-:-:S05]  /*13e0*/  IMAD.HI.U32 R6, R5, R2, RZ ;  /* 0x0000000205067227 */ /* 0x000fca00078e00ff */
[----:B------:R-:W-:-:S04]  /*13f0*/  SHF.R.U32.HI R6, RZ, R3, R6 ;  /* 0x00000003ff067219 */ /* 0x000fc80000011606 */
[----:B------:R-:W-:-:S03]  /*1400*/  SEL R6, R5, R6, !P0 ;  /* 0x0000000605067207 */ /* 0x000fc60004000000 */
[----:B------:R-:W-:Y:S01]  /*1410*/  @!P1 IMAD.HI.U32 R12, R37, R2, RZ ;  /* 0x00000002250c9227 */ /* 0x000fe200078e00ff */
[----:B------:R-:W-:-:S04]  /*1420*/  IADD3 R2, PT, PT, -R6, RZ, RZ ;  /* 0x000000ff06027210 */ /* 0x000fc80007ffe1ff */
[----:B------:R-:W-:Y:S01]  /*1430*/  @!P1 SHF.R.U32.HI R12, RZ, R3, R12 ;  /* 0x00000003ff0c9219 */ /* 0x000fe2000001160c */
[----:B------:R-:W-:-:S03]  /*1440*/  IMAD R2, R9, R2, R5 ;  /* 0x0000000209027224 */ /* 0x000fc600078e0205 */
[----:B------:R-:W-:-:S05]  /*1450*/  @!P1 SEL R3, R37, R12, !P0 ;  /* 0x0000000c25039207 */ /* 0x000fca0004000000 */
[--C-:B------:R-:W-:Y:S02]  /*1460*/  @!P1 IMAD.IADD R6, R6, 0x1, -R3.reuse ;  /* 0x0000000106069824 */ /* 0x100fe400078e0a03 */
[----:B------:R-:W-:Y:S01]  /*1470*/  @!P1 IMAD R3, R2, R13, R3 ;  /* 0x0000000d02039224 */ /* 0x000fe200078e0203 */
[----:B------:R-:W-:Y:S01]  /*1480*/  IADD3 R2, PT, PT, -R37, RZ, RZ ;  /* 0x000000ff25027210 */ /* 0x000fe20007ffe1ff */
[----:B------:R-:W-:Y:S02]  /*1490*/  @!P1 IMAD R5, R6, R9, R37 ;  /* 0x0000000906059224 */ /* 0x000fe400078e0225 */
[----:B------:R-:W-:Y:S02]  /*14a0*/  @!P1 IMAD.MOV.U32 R37, RZ, RZ, R3 ;  /* 0x000000ffff259224 */ /* 0x000fe400078e0003 */
[----:B------:R-:W-:Y:S02]  /*14b0*/  IMAD R2, R14, R2, R11 ;  /* 0x000000020e027224 */ /* 0x000fe400078e020b */
[----:B------:R-:W-:-:S02]  /*14c0*/  IMAD R34, R5, R4, R7 ;  /* 0x0000000405227224 */ /* 0x000fc400078e0207 */
[----:B------:R-:W-:Y:S02]  /*14d0*/  IMAD R37, R37, R14, R2 ;  /* 0x0000000e25257224 */ /* 0x000fe400078e0202 */
.L_x_18:
[----:B------:R-:W-:Y:S05]  /*14e0*/  BRA.U UP0, `(.L_x_19) ;  /* 0x0000000100407547 */ /* 0x000fea000b800000 */
[----:B------:R-:W1:Y:S08]  /*14f0*/  LDC.64 R4, c[0x0][0xb10] ;  /* 0x0002c400ff047b82 */ /* 0x000e700000000a00 */
[----:B------:R-:W2:Y:S08]  /*1500*/  LDC.64 R2, c[0x0][0xb18] ;  /* 0x0002c600ff027b82 */ /* 0x000eb00000000a00 */
[----:B------:R-:W3:Y:S08]  /*1510*/  LDC R6, c[0x0][0xb20] ;  /* 0x0002c800ff067b82 */ /* 0x000ef00000000800 */
[----:B------:R-:W4:Y:S01]  /*1520*/  LDC R12, c[0x0][0xb0c] ;  /* 0x0002c300ff0c7b82 */ /* 0x000f220000000800 */
[----:B-1----:R-:W-:-:S05]  /*1530*/  IMAD.HI.U32 R4, R37, R4, RZ ;  /* 0x0000000425047227 */ /* 0x002fca00078e00ff */
[----:B------:R-:W-:Y:S01]  /*1540*/  SHF.R.U32.HI R4, RZ, R5, R4 ;  /* 0x00000005ff047219 */ /* 0x000fe20000011604 */
[----:B--2---:R-:W-:Y:S01]  /*1550*/  IMAD.HI.U32 R3, R34, R3, RZ ;  /* 0x0000000322037227 */ /* 0x004fe200078e00ff */
[----:B------:R-:W-:-:S04]  /*1560*/  ISETP.NE.AND P0, PT, R2, 0x1, PT ;  /* 0x000000010200780c */ /* 0x000fc80003f05270 */
[----:B---3--:R-:W-:-:S04]  /*1570*/  SHF.R.U32.HI R3, RZ, R6, R3 ;  /* 0x00000006ff037219 */ /* 0x008fc80000011603 */
[----:B------:R-:W-:Y:S02]  /*1580*/  SEL R3, R34, R3, !P0 ;  /* 0x0000000322037207 */ /* 0x000fe40004000000 */
[----:B----4-:R-:W-:-:S04]  /*1590*/  ISETP.NE.AND P1, PT, R12, 0x1, PT ;  /* 0x000000010c00780c */ /* 0x010fc80003f25270 */
[----:B------:R-:W-:-:S05]  /*15a0*/  SEL R6, R37, R4, !P1 ;  /* 0x0000000425067207 */ /* 0x000fca0004800000 */
[----:B------:R-:W-:Y:S02]  /*15b0*/  IMAD.IADD R4, R3, 0x1, -R6 ;  /* 0x0000000103047824 */ /* 0x000fe400078e0a06 */
[----:B------:R-:W-:Y:S02]  /*15c0*/  IMAD.IADD R3, R6, 0x1, -R3 ;  /* 0x0000000106037824 */ /* 0x000fe400078e0a03 */
[----:B------:R-:W-:Y:S02]  /*15d0*/  IMAD R37, R4, R12, R37 ;  /* 0x0000000c04257224 */ /* 0x000fe400078e0225 */
[----:B------:R-:W-:Y:S02]  /*15e0*/  IMAD R34, R3, R2, R34 ;  /* 0x0000000203227224 */ /* 0x000fe400078e0222 */
.L_x_19:
[----:B------:R-:W-:Y:S05]  /*15f0*/  BRA.U !UP1, `(.L_x_20) ;  /* 0x00000001090c7547 */ /* 0x000fea000b800000 */
[----:B------:R-:W-:Y:S01]  /*1600*/  UCGABAR_WAIT ;  /* 0x0000000000007dc7 */ /* 0x000fe20008000000 */
[----:B------:R-:W-:Y:S01]  /*1610*/  CCTL.IVALL ;  /* 0x00000000ff00798f */ /* 0x000fe20002000000 */
[----:B------:R-:W-:Y:S05]  /*1620*/  BRA `(.L_x_21) ;  /* 0x0000000000047947 */ /* 0x000fea0003800000 */
.L_x_20:
[----:B------:R-:W-:Y:S06]  /*1630*/  BAR.SYNC.DEFER_BLOCKING 0x0 ;  /* 0x0000000000007b1d */ /* 0x000fec0000010000 */
.L_x_21:
[----:B------:R-:W-:Y:S05]  /*1640*/  BRA.U UP2, `(.L_x_22) ;  /* 0x0000001102747547 */ /* 0x000fea000b800000 */
[----:B------:R-:W1:Y:S01]  /*1650*/  LDCU UR13, c[0x0][0x38c] ;  /* 0x00007180ff0d77ac */ /* 0x000e620008000800 */
[----:B------:R-:W2:Y:S01]  /*1660*/  LDC R9, c[0x0][0x370] ;  /* 0x0000dc00ff097b82 */ /* 0x000ea20000000800 */
[----:B------:R-:W-:Y:S01]  /*1670*/  IMAD.SHL.U32 R16, R11, 0x40, RZ ;  /* 0x000000400b107824 */ /* 0x000fe200078e00ff */
[----:B------:R-:W-:Y:S01]  /*1680*/  PLOP3.LUT P1, PT, PT, PT, UP4, 0x80, 0x8 ;  /* 0x000000000008781c */ /* 0x000fe20003f2f048 */
[----:B------:R-:W-:Y:S01]  /*1690*/  HFMA2 R12, -RZ, RZ, 0, 0 ;  /* 0x00000000ff0c7431 */ /* 0x000fe200000001ff */
[----:B------:R-:W-:Y:S01]  /*16a0*/  UISETP.NE.AND UP1, UPT, UR10, URZ, UPT ;  /* 0x000000ff0a00728c */ /* 0x000fe2000bf25270 */
[----:B------:R-:W-:Y:S01]  /*16b0*/  ISETP.NE.AND P4, PT, R10, RZ, P5 ;  /* 0x000000ff0a00720c */ /* 0x000fe20002f85270 */
[----:B------:R-:W-:Y:S01]  /*16c0*/  IMAD.MOV.U32 R15, RZ, RZ, 0x1 ;  /* 0x00000001ff0f7424 */ /* 0x000fe200078e00ff */
[----:B------:R-:W-:Y:S01]  /*16d0*/  PLOP3.LUT P1, PT, P1, PT, PT, 0x8, 0x80 ;  /* 0x000000000080781c */ /* 0x000fe20000f2e170 */
[----:B------:R-:W3:Y:S01]  /*16e0*/  LDC R0, c[0x0][0x374] ;  /* 0x0000dd00ff007b82 */ /* 0x000ee20000000800 */
[----:B------:R-:W-:Y:S01]  /*16f0*/  IMAD.MOV.U32 R14, RZ, RZ, RZ ;  /* 0x000000ffff0e7224 */ /* 0x000fe200078e00ff */
[----:B------:R-:W-:Y:S01]  /*1700*/  MOV R8, 0x1 ;  /* 0x0000000100087802 */ /* 0x000fe20000000f00 */
[----:B------:R-:W-:Y:S01]  /*1710*/  IMAD.MOV.U32 R10, RZ, RZ, RZ ;  /* 0x000000ffff0a7224 */ /* 0x000fe200078e00ff */
[----:B------:R-:W-:Y:S01]  /*1720*/  LOP3.LUT R16, R16, 0x40, RZ, 0xc0, !PT ;  /* 0x0000004010107812 */ /* 0x000fe200078ec0ff */
[----:B------:R-:W4:Y:S01]  /*1730*/  LDCU.64 UR22, c[0x0][0x348] ;  /* 0x00006900ff1677ac */ /* 0x000f220008000a00 */
[----:B-1----:R-:W-:-:S02]  /*1740*/  UIADD3 UR8, UPT, UPT, UR13, 0x3f, URZ ;  /* 0x0000003f0d087890 */ /* 0x002fc4000fffe0ff */
[----:B------:R-:W-:Y:S02]  /*1750*/  USEL UR25, UR4, 0x2, UP1 ;  /* 0x0000000204197887 */ /* 0x000fe40008800000 */
[----:B------:R-:W-:Y:S01]  /*1760*/  USHF.R.S32.HI UR15, URZ, 0x1f, UR8 ;  /* 0x0000001fff0f7899 */ /* 0x000fe20008011408 */
[----:B------:R-:W-:-:S03]  /*1770*/  UMOV UR26, URZ ;  /* 0x000000ff001a7c82 */ /* 0x000fc60008000000 */
[----:B------:R-:W-:Y:S02]  /*1780*/  ULEA.HI UR15, UR15, UR8, URZ, 0x6 ;  /* 0x000000080f0f7291 */ /* 0x000fe4000f8f30ff */
[----:B------:R-:W-:Y:S02]  /*1790*/  UIADD3 UR8, UPT, UPT, UR13, -0x1, URZ ;  /* 0xffffffff0d087890 */ /* 0x000fe4000fffe0ff */
[----:B------:R-:W-:Y:S02]  /*17a0*/  USHF.R.S32.HI UR15, URZ, 0x6, UR15 ;  /* 0x00000006ff0f7899 */ /* 0x000fe4000801140f */
[----:B------:R-:W-:Y:S02]  /*17b0*/  UISETP.GE.U32.AND UP2, UPT, UR8, -0x7f, UPT ;  /* 0xffffff810800788c */ /* 0x000fe4000bf46070 */
[----:B------:R-:W-:Y:S02]  /*17c0*/  UISETP.LT.U32.AND UP0, UPT, UR15, 0x2, UPT ;  /* 0x000000020f00788c */ /* 0x000fe4000bf01070 */
[----:B------:R-:W-:-:S02]  /*17d0*/  UIADD3 UR13, UPT, UPT, UR13, 0x7e, URZ ;  /* 0x0000007e0d0d7890 */ /* 0x000fc4000fffe0ff */
[----:B------:R-:W-:-:S04]  /*17e0*/  USEL UR14, UR15, 0x2, UP0 ;  /* 0x000000020f0e7887 */ /* 0x000fc80008000000 */
[----:B------:R-:W-:Y:S02]  /*17f0*/  UIADD3 UR24, UPT, UPT, UR14, -0x1, URZ ;  /* 0xffffffff0e187890 */ /* 0x000fe4000fffe0ff */
[----:B------:R-:W-:Y:S02]  /*1800*/  @UP2 UIADD3 UR24, UPT, UPT, UR14, URZ, URZ ;  /* 0x000000ff0e182290 */ /* 0x000fe4000fffe0ff */
[----:B------:R-:W-:Y:S02]  /*1810*/  UIADD3 UR27, UPT, UPT, UR15, -UR14, URZ ;  /* 0x8000000e0f1b7290 */ /* 0x000fe4000fffe0ff */
[----:B------:R-:W-:Y:S02]  /*1820*/  UIADD3 UR21, UPT, UPT, UR24, 0x1, URZ ;  /* 0x0000000118157890 */ /* 0x000fe4000fffe0ff */
[----:B--2-4-:R-:W-:-:S12]  /*1830*/  UIADD3 UR24, UPT, UPT, -UR24, URZ, URZ ;  /* 0x000000ff18187290 */ /* 0x014fd8000fffe1ff */
.L_x_42:
[----:B------:R-:W-:Y:S01]  /*1840*/  UISETP.NE.AND UP0, UPT, UR37, URZ, UPT ;  /* 0x000000ff2500728c */ /* 0x000fe2000bf05270 */
[----:B------:R-:W1:Y:S08]  /*1850*/  S2UR UR37, SR_CgaCtaId ;  /* 0x00000000002579c3 */ /* 0x000e700000008800 */
[----:B------:R-:W-:Y:S05]  /*1860*/  BRA.U UP0, `(.L_x_23) ;  /* 0x0000000100347547 */ /* 0x000fea000b800000 */
[----:B------:R-:W2:Y:S01]  /*1870*/  S2R R2, SR_CgaCtaId ;  /* 0x0000000000027919 */ /* 0x000ea20000008800 */
[----:B------:R-:W-:-:S04]  /*1880*/  MOV R3, 0x400 ;  /* 0x0000040000037802 */ /* 0x000fc80000000f00 */
[----:B--2---:R-:W-:Y:S02]  /*1890*/  LEA R3, R2, R3, 0x18 ;  /* 0x0000000302037211 */ /* 0x004fe400078ec0ff */
[----:B------:R-:W-:-:S03]  /*18a0*/  SHF.L.U32 R2, R8, 0x1f, RZ ;  /* 0x0000001f08027819 */ /* 0x000fc600000006ff */
[----:B------:R-:W-:-:S04]  /*18b0*/  IMAD R3, R10, 0x8, R3 ;  /* 0x000000080a037824 */ /* 0x000fc800078e0203 */
[----:B------:R-:W2:Y:S02]  /*18c0*/  SYNCS.PHASECHK.TRANS64.TRYWAIT P0, [R3+URZ+0xe0], R2 ;  /* 0x0000e002030075a7 */ /* 0x000ea400080011ff */
[----:B--2---:R-:W-:Y:S05]  /*18d0*/  @!P0 BRA `(.L_x_24) ;  /* 0x0000006c00b88947 */ /* 0x004fea0003800000 */
.L_x_147:
[----:B------:R-:W-:Y:S01]  /*18e0*/  VIADD R10, R10, 0x1 ;  /* 0x000000010a0a7836 */ /* 0x000fe20000000000 */
[----:B------:R2:W-:Y:S04]  /*18f0*/  SYNCS.ARRIVE.TRANS64.A1T0 RZ, [R3+URZ+0xd0], RZ ;  /* 0x0000d0ff03ff79a7 */ /* 0x0005e800081000ff */
[----:B------:R-:W-:-:S04]  /*1900*/  ISETP.NE.AND P0, PT, R10, 0x2, PT ;  /* 0x000000020a00780c */ /* 0x000fc80003f05270 */
[----:B------:R-:W-:Y:S02]  /*1910*/  SEL R10, R10, RZ, P0 ;  /* 0x000000ff0a0a7207 */ /* 0x000fe40000000000 */
[----:B--2---:R-:W-:-:S04]  /*1920*/  SEL R3, RZ, 0x1, P0 ;  /* 0x00000001ff037807 */ /* 0x004fc80000000000 */
[----:B------:R-:W-:-:S07]  /*1930*/  LOP3.LUT R8, R8, R3, RZ, 0x3c, !PT ;  /* 0x0000000308087212 */ /* 0x000fce00078e3cff */
.L_x_23:
[----:B------:R-:W-:Y:S01]  /*1940*/  UMOV UR4, 0x400 ;  /* 0x0000040000047882 */ /* 0x000fe20000000000 */
[----:B------:R-:W-:Y:S01]  /*1950*/  LEA.HI R3, R37, R37, RZ, 0x1 ;  /* 0x0000002525037211 */ /* 0x000fe200078f08ff */
[----:B-1----:R-:W-:Y:S01]  /*1960*/  ULEA UR4, UR37, UR4, 0x18 ;  /* 0x0000000425047291 */ /* 0x002fe2000f8ec0ff */
[----:B------:R-:W-:Y:S01]  /*1970*/  SHF.L.U32 R2, R15, 0x1f, RZ ;  /* 0x0000001f0f027819 */ /* 0x000fe200000006ff */
[----:B------:R-:W-:Y:S01]  /*1980*/  UISETP.GE.U32.AND UP0, UPT, UR13, 0x7f, UPT ;  /* 0x0000007f0d00788c */ /* 0x000fe2000bf06070 */
[C---:B------:R-:W-:Y:S01]  /*1990*/  R2UR UR9, R16.reuse ;  /* 0x00000000100972ca */ /* 0x040fe200000e0000 */
[----:B------:R-:W-:Y:S01]  /*19a0*/  ULEA UR8, UR26, UR4, 0x3 ;  /* 0x000000041a087291 */ /* 0x000fe2000f8e18ff */
[----:B------:R-:W-:Y:S01]  /*19b0*/  IMAD.SHL.U32 R3, R3, 0x40, RZ ;  /* 0x0000004003037824 */ /* 0x000fe200078e00ff */
[----:B------:R-:W-:Y:S01]  /*19c0*/  R2UR UR11, R16 ;  /* 0x00000000100b72ca */ /* 0x000fe200000e0000 */
[----:B------:R-:W-:-:S03]  /*19d0*/  UMOV UR28, URZ ;  /* 0x000000ff001c7c82 */ /* 0x000fc60008000000 */
[----:B------:R-:W-:-:S03]  /*19e0*/  R2UR UR34, R3 ;  /* 0x00000000032272ca */ /* 0x000fc600000e0000 */
[----:B------:R1:W2:Y:S01]  /*19f0*/  SYNCS.PHASECHK.TRANS64.TRYWAIT P0, [UR8+0x10], R2 ;  /* 0x00001002ff0075a7 */ /* 0x0002a20008001108 */
[----:B------:R-:W-:-:S09]  /*1a00*/  R2UR UR8, R34 ;  /* 0x00000000220872ca */ /* 0x000fd200000e0000 */
[----:B------:R-:W-:-:S04]  /*1a10*/  ULOP3.LUT UR34, UR9, 0xffffff80, UR34, 0xf8, !UPT ;  /* 0xffffff8009227892 */ /* 0x000fc8000f8ef822 */
[----:B------:R-:W-:Y:S01]  /*1a20*/  ULEA UR11, UR8, UR11, 0x7 ;  /* 0x0000000b080b7291 */ /* 0x000fe2000f8e38ff */
[----:B------:R-:W-:Y:S11]  /*1a30*/  BRA.U !UP0, `(.L_x_25) ;  /* 0x0000000108c87547 */ /* 0x000ff6000b800000 */
[----:B------:R-:W-:Y:S01]  /*1a40*/  UMOV UR16, UR24 ;  /* 0x0000001800107c82 */ /* 0x000fe20008000000 */
[----:B------:R-:W-:Y:S01]  /*1a50*/  UMOV UR20, UR26 ;  /* 0x0000001a00147c82 */ /* 0x000fe20008000000 */
[----:B------:R-:W-:Y:S01]  /*1a60*/  UMOV UR10, URZ ;  /* 0x000000ff000a7c82 */ /* 0x000fe20008000000 */
[----:B------:R-:W-:-:S05]  /*1a70*/  UMOV UR35, UR6 ;  /* 0x0000000600237c82 */ /* 0x000fca0008000000 */
.L_x_31:
[----:B------:R-:W-:Y:S01]  /*1a80*/  ULEA UR33, UR20, UR4, 0x3 ;  /* 0x0000000414217291 */ /* 0x000fe2000f8e18ff */
[----:B------:R-:W-:Y:S01]  /*1a90*/  @P5 MOV R3, 0x8000 ;  /* 0x0000800000035802 */ /* 0x000fe20000000f00 */
[----:B-12---:R-:W-:Y:S10]  /*1aa0*/  @P0 BRA `(.L_x_26) ;  /* 0x00000000000c0947 */ /* 0x006ff40003800000 */
[----:B------:R-:W-:-:S04]  /*1ab0*/  SHF.L.U32 R5, R15, 0x1f, RZ ;  /* 0x0000001f0f057819 */ /* 0x000fc800000006ff */
[----:B------:R-:W2:Y:S02]  /*1ac0*/  SYNCS.PHASECHK.TRANS64.TRYWAIT P0, [UR33+0x10], R5 ;  /* 0x00001005ff0075a7 */ /* 0x000ea40008001121 */
[----:B--2---:R-:W-:Y:S05]  /*1ad0*/  @!P0 BRA `(.L_x_27) ;  /* 0x0000006c004c8947 */ /* 0x004fea0003800000 */
.L_x_26:
[----:B------:R2:W-:Y:S01]  /*1ae0*/  @P5 SYNCS.ARRIVE.TRANS64 RZ, [UR33], R3 ;  /* 0x00000003ffff59a7 */ /* 0x0005e20008000021 */
[----:B------:R-:W-:Y:S02]  /*1af0*/  ULOP3.LUT UR8, UR25, 0x2, URZ, 0xfc, !UPT ;  /* 0x0000000219087892 */ /* 0x000fe4000f8efcff */
[----:B------:R-:W-:Y:S02]  /*1b00*/  UIADD3 UR16, UPT, UPT, UR16, 0x1, URZ ;  /* 0x0000000110107890 */ /* 0x000fe4000fffe0ff */
[----:B------:R-:W-:Y:S02]  /*1b10*/  UISETP.NE.AND UP0, UPT, UR8, 0x2, UPT ;  /* 0x000000020800788c */ /* 0x000fe4000bf05270 */
[----:B------:R-:W-:-:S07]  /*1b20*/  UISETP.NE.AND UP2, UPT, UR16, 0x1, UPT ;  /* 0x000000011000788c */ /* 0x000fce000bf45270 */
[----:B------:R-:W-:Y:S05]  /*1b30*/  BRA.U UP0, `(.L_x_28) ;  /* 0x0000000100047547 */ /* 0x000fea000b800000 */
[----:B------:R-:W-:Y:S05]  /*1b40*/  BPT.TRAP 0x1 ;  /* 0x000000040000795c */ /* 0x000fea0000300000 */
.L_x_28:
[----:B------:R-:W-:Y:S04]  /*1b50*/  BSSY.RECONVERGENT B0, `(.L_x_29) ;  /* 0x0000003000007945 */ /* 0x000fe80003800200 */
[----:B------:R-:W-:Y:S05]  /*1b60*/  @!P4 BRA `(.L_x_30) ;  /* 0x000000000004c947 */ /* 0x000fea0003800000 */
[----:B------:R-:W-:Y:S05]  /*1b70*/  BPT.TRAP 0x1 ;  /* 0x000000040000795c */ /* 0x000fea0000300000 */
.L_x_30:
[----:B------:R-:W-:Y:S05]  /*1b80*/  BSYNC.RECONVERGENT B0 ;  /* 0x0000000000007941 */ /* 0x000fea0003800200 */
.L_x_29:
[----:B------:R-:W-:Y:S02]  /*1b90*/  UIADD3 UR26, UPT, UPT, UR20, 0x1, URZ ;  /* 0x00000001141a7890 */ /* 0x000fe4000fffe0ff */
[----:B------:R-:W-:Y:S02]  /*1ba0*/  UIADD3 UR38, UP1, UPT, UR22, 0x80, URZ ;  /* 0x0000008016267890 */ /* 0x000fe4000ff3e0ff */
[----:B------:R-:W-:Y:S02]  /*1bb0*/  UISETP.NE.AND UP0, UPT, UR26, 0x2, UPT ;  /* 0x000000021a00788c */ /* 0x000fe4000bf05270 */
[----:B------:R-:W-:Y:S02]  /*1bc0*/  ULOP3.LUT UR33, UR33, 0xfefffff8, URZ, 0xc0, !UPT ;  /* 0xfefffff821217892 */ /* 0x000fe4000f8ec0ff */
[----:B------:R-:W-:Y:S02]  /*1bd0*/  USEL UR9, URZ, 0x1, UP0 ;  /* 0x00000001ff097887 */ /* 0x000fe40008000000 */
[----:B------:R-:W-:-:S02]  /*1be0*/  USEL UR26, UR26, URZ, UP0 ;  /* 0x000000ff1a1a7287 */ /* 0x000fc40008000000 */
[----:B------:R-:W-:Y:S02]  /*1bf0*/  UIADD3 UR30, UP0, UPT, UR22, 0x180, URZ ;  /* 0x00000180161e7890 */ /* 0x000fe4000ff1e0ff */
[----:B------:R-:W-:Y:S01]  /*1c00*/  ULEA UR8, UR26, UR4, 0x3 ;  /* 0x000000041a087291 */ /* 0x000fe2000f8e18ff */
[----:B------:R-:W-:Y:S01]  /*1c10*/  LOP3.LUT R15, R15, UR9, RZ, 0x3c, !PT ;  /* 0x000000090f0f7c12 */ /* 0x000fe2000f8e3cff */
[----:B------:R-:W-:Y:S02]  /*1c20*/  UIADD3.X UR39, UPT, UPT, URZ, UR23, URZ, UP1, !UPT ;  /* 0x00000017ff277290 */ /* 0x000fe40008ffe4ff */
[----:B------:R-:W-:Y:S01]  /*1c30*/  UPRMT UR17, URZ, 0x5410, UR5 ;  /* 0x00005410ff117896 */ /* 0x000fe20008000005 */
[----:B-1----:R-:W-:Y:S01]  /*1c40*/  SHF.L.U32 R2, R15, 0x1f, RZ ;  /* 0x0000001f0f027819 */ /* 0x002fe200000006ff */
[----:B------:R-:W-:Y:S01]  /*1c50*/  UIADD3.X UR31, UPT, UPT, URZ, UR23, URZ, UP0, !UPT ;  /* 0x00000017ff1f7290 */ /* 0x000fe200087fe4ff */
[----:B------:R-:W-:Y:S02]  /*1c60*/  UMOV UR18, 0x0 ;  /* 0x0000000000127882 */ /* 0x000fe40000000000 */
[----:B------:R4:W1:Y:S01]  /*1c70*/  SYNCS.PHASECHK.TRANS64.TRYWAIT P0, [UR8+0x10], R2 ;  /* 0x00001002ff0075a7 */ /* 0x0008620008001108 */
[----:B------:R-:W-:Y:S01]  /*1c80*/  USHF.L.U32 UR8, UR20, 0xd, URZ ;  /* 0x0000000d14087899 */ /* 0x000fe200080006ff */
[----:B------:R-:W-:Y:S01]  /*1c90*/  UMOV UR19, 0x10000000 ;  /* 0x1000000000137882 */ /* 0x000fe20000000000 */
[----:B------:R-:W-:-:S02]  /*1ca0*/  UMOV UR12, UR36 ;  /* 0x00000024000c7c82 */ /* 0x000fc40008000000 */
[----:B------:R-:W-:Y:S02]  /*1cb0*/  ULEA UR32, UR7, UR8, 0x1 ;  /* 0x0000000807207291 */ /* 0x000fe4000f8e08ff */
[----:B------:R-:W-:Y:S02]  /*1cc0*/  UIADD3 UR8, UPT, UPT, UR4, 0x8300, UR8 ;  /* 0x0000830004087890 */ /* 0x000fe4000fffe008 */
[----:B------:R-:W-:Y:S01]  /*1cd0*/  UIADD3 UR32, UPT, UPT, UR4, 0x4300, UR32 ;  /* 0x0000430004207890 */ /* 0x000fe2000fffe020 */
[----:B------:R-:W-:Y:S01]  /*1ce0*/  UMOV UR9, UR33 ;  /* 0x0000002100097c82 */ /* 0x000fe20008000000 */
[----:B------:R-:W-:Y:S01]  /*1cf0*/  UMOV UR28, UR21 ;  /* 0x00000015001c7c82 */ /* 0x000fe20008000000 */
[----:B------:R-:W-:-:S06]  /*1d00*/  UMOV UR20, UR26 ;  /* 0x0000001a00147c82 */ /* 0x000fcc0008000000 */
[----:B------:R2:W-:Y:S01]  /*1d10*/  UTMALDG.3D.MULTICAST.2CTA [UR32], [UR38], UR17, desc[UR18] ;  /* 0x00001220260073b4 */ /* 0x0005e20008211811 */
[----:B------:R3:W-:Y:S01]  /*1d20*/  UTMALDG.3D.2CTA [UR8], [UR30], desc[UR18] ;  /* 0x000012081e0075b4 */ /* 0x0007e20008211000 */
[----:B--2---:R-:W-:Y:S02]  /*1d30*/  UIADD3 UR35, UPT, UPT, UR35, 0x40, URZ ;  /* 0x0000004023237890 */ /* 0x004fe4000fffe0ff */
[----:B---3--:R-:W-:Y:S01]  /*1d40*/  UIADD3 UR10, UPT, UPT, UR10, 0x40, URZ ;  /* 0x000000400a0a7890 */ /* 0x008fe2000fffe0ff */
[----:B----4-:R-:W-:Y:S11]  /*1d50*/  BRA.U UP2, `(.L_x_31) ;  /* 0xfffffffd02487547 */ /* 0x010ff6000b83ffff */
.L_x_25:
[----:B------:R-:W-:Y:S01]  /*1d60*/  ULEA UR8, UR26, UR4, 0x3 ;  /* 0x000000041a087291 */ /* 0x000fe2000f8e18ff */
[----:B-1----:R-:W-:Y:S01]  /*1d70*/  SHF.L.U32 R2, R15, 0x1f, RZ ;  /* 0x0000001f0f027819 */ /* 0x002fe200000006ff */
[----:B------:R-:W-:Y:S01]  /*1d80*/  @!P1 SYNCS.ARRIVE.TRANS64.A1T0 RZ, [UR4+0x68], RZ ;  /* 0x000068ffffff99a7 */ /* 0x000fe20008100004 */
[----:B------:R-:W-:-:S06]  /*1d90*/  UISETP.GT.AND UP0, UPT, UR15, UR14, UPT ;  /* 0x0000000e0f00728c */ /* 0x000fcc000bf04270 */
[----:B--2---:R1:W2:Y:S03]  /*1da0*/  SYNCS.PHASECHK.TRANS64.TRYWAIT P0, [UR8+0x10], R2 ;  /* 0x00001002ff0075a7 */ /* 0x0042a60008001108 */
[----:B------:R-:W-:Y:S05]  /*1db0*/  BRA.U !UP0, `(.L_x_32) ;  /* 0x0000000108c47547 */ /* 0x000fea000b800000 */
[----:B------:R-:W-:Y:S01]  /*1dc0*/  UIADD3 UR29, UPT, UPT, UR27, UR28, URZ ;  /* 0x0000001c1b1d7290 */ /* 0x000fe2000fffe0ff */
[----:B------:R-:W-:-:S11]  /*1dd0*/  UMOV UR31, UR26 ;  /* 0x0000001a001f7c82 */ /* 0x000fd60008000000 */
.L_x_38:
[----:B------:R-:W-:Y:S01]  /*1de0*/  ULEA UR17, UR31, UR4, 0x3 ;  /* 0x000000041f117291 */ /* 0x000fe2000f8e18ff */
[----:B--2---:R-:W-:Y:S01]  /*1df0*/  @P5 MOV R3, 0x8000 ;  /* 0x0000800000035802 */ /* 0x004fe20000000f00 */
[----:B-12---:R-:W-:Y:S10]  /*1e00*/  @P0 BRA `(.L_x_33) ;  /* 0x00000000000c0947 */ /* 0x006ff40003800000 */
[----:B------:R-:W-:-:S04]  /*1e10*/  SHF.L.U32 R5, R15, 0x1f, RZ ;  /* 0x0000001f0f057819 */ /* 0x000fc800000006ff */
[----:B------:R-:W2:Y:S02]  /*1e20*/  SYNCS.PHASECHK.TRANS64.TRYWAIT P0, [UR17+0x10], R5 ;  /* 0x00001005ff0075a7 */ /* 0x000ea40008001111 */
[----:B--2---:R-:W-:Y:S05]  /*1e30*/  @!P0 BRA `(.L_x_34) ;  /* 0x00000068008c8947 */ /* 0x004fea0003800000 */
.L_x_33:
[----:B------:R2:W-:Y:S01]  /*1e40*/  @P5 SYNCS.ARRIVE.TRANS64 RZ, [UR17], R3 ;  /* 0x00000003ffff59a7 */ /* 0x0005e20008000011 */
[----:B------:R-:W-:-:S04]  /*1e50*/  ULOP3.LUT UR8, UR25, 0x2, URZ, 0xfc, !UPT ;  /* 0x0000000219087892 */ /* 0x000fc8000f8efcff */
[----:B------:R-:W-:-:S09]  /*1e60*/  UISETP.NE.AND UP0, UPT, UR8, 0x2, UPT ;  /* 0x000000020800788c */ /* 0x000fd2000bf05270 */
[----:B------:R-:W-:Y:S05]  /*1e70*/  BRA.U UP0, `(.L_x_35) ;  /* 0x0000000100047547 */ /* 0x000fea000b800000 */
[----:B------:R-:W-:Y:S05]  /*1e80*/  BPT.TRAP 0x1 ;  /* 0x000000040000795c */ /* 0x000fea0000300000 */
.L_x_35:
[----:B------:R-:W-:Y:S04]  /*1e90*/  BSSY.RECONVERGENT B0, `(.L_x_36) ;  /* 0x0000003000007945 */ /* 0x000fe80003800200 */
[----:B------:R-:W-:Y:S05]  /*1ea0*/  @!P4 BRA `(.L_x_37) ;  /* 0x000000000004c947 */ /* 0x000fea0003800000 */
[----:B------:R-:W-:Y:S05]  /*1eb0*/  BPT.TRAP 0x1 ;  /* 0x000000040000795c */ /* 0x000fea0000300000 */
.L_x_37:
[----:B------:R-:W-:Y:S05]  /*1ec0*/  BSYNC.RECONVERGENT B0 ;  /* 0x0000000000007941 */ /* 0x000fea0003800200 */
.L_x_36:
[----:B------:R-:W-:Y:S02]  /*1ed0*/  UIADD3 UR26, UPT, UPT, UR31, 0x1, URZ ;  /* 0x000000011f1a7890 */ /* 0x000fe4000fffe0ff */
[----:B------:R-:W-:Y:S02]  /*1ee0*/  UIADD3 UR40, UP1, UPT, UR22, 0x80, URZ ;  /* 0x0000008016287890 */ /* 0x000fe4000ff3e0ff */
[----:B------:R-:W-:Y:S02]  /*1ef0*/  UISETP.NE.AND UP0, UPT, UR26, 0x2, UPT ;  /* 0x000000021a00788c */ /* 0x000fe4000bf05270 */
[----:B------:R-:W-:Y:S02]  /*1f00*/  USHF.L.U32 UR10, UR28, 0x6, URZ ;  /* 0x000000061c0a7899 */ /* 0x000fe400080006ff */
[----:B------:R-:W-:Y:S02]  /*1f10*/  USEL UR9, URZ, 0x1, UP0 ;  /* 0x00000001ff097887 */ /* 0x000fe40008000000 */
[----:B------:R-:W-:-:S02]  /*1f20*/  USEL UR26, UR26, URZ, UP0 ;  /* 0x000000ff1a1a7287 */ /* 0x000fc40008000000 */
[----:B------:R-:W-:Y:S02]  /*1f30*/  UIADD3 UR38, UP0, UPT, UR22, 0x180, URZ ;  /* 0x0000018016267890 */ /* 0x000fe4000ff1e0ff */
[----:B------:R-:W-:Y:S01]  /*1f40*/  ULEA UR8, UR26, UR4, 0x3 ;  /* 0x000000041a087291 */ /* 0x000fe2000f8e18ff */
[----:B------:R-:W-:Y:S01]  /*1f50*/  LOP3.LUT R15, R15, UR9, RZ, 0x3c, !PT ;  /* 0x000000090f0f7c12 */ /* 0x000fe2000f8e3cff */
[----:B------:R-:W-:Y:S02]  /*1f60*/  ULOP3.LUT UR17, UR17, 0xfefffff8, URZ, 0xc0, !UPT ;  /* 0xfefffff811117892 */ /* 0x000fe4000f8ec0ff */
[----:B------:R-:W-:Y:S01]  /*1f70*/  UIADD3 UR19, UPT, UPT, UR6, UR10, URZ ;  /* 0x0000000a06137290 */ /* 0x000fe2000fffe0ff */
[----:B-1----:R-:W-:Y:S01]  /*1f80*/  SHF.L.U32 R2, R15, 0x1f, RZ ;  /* 0x0000001f0f027819 */ /* 0x002fe200000006ff */
[----:B------:R-:W-:Y:S02]  /*1f90*/  UIADD3.X UR41, UPT, UPT, URZ, UR23, URZ, UP1, !UPT ;  /* 0x00000017ff297290 */ /* 0x000fe40008ffe4ff */
[----:B------:R-:W-:Y:S01]  /*1fa0*/  UPRMT UR30, URZ, 0x5410, UR5 ;  /* 0x00005410ff1e7896 */ /* 0x000fe20008000005 */
[----:B------:R4:W1:Y:S01]  /*1fb0*/  SYNCS.PHASECHK.TRANS64.TRYWAIT P0, [UR8+0x10], R2 ;  /* 0x00001002ff0075a7 */ /* 0x0008620008001108 */
[----:B------:R-:W-:-:S02]  /*1fc0*/  USHF.L.U32 UR8, UR31, 0xd, URZ ;  /* 0x0000000d1f087899 */ /* 0x000fc400080006ff */
[----:B------:R-:W-:Y:S02]  /*1fd0*/  UIADD3.X UR39, UPT, UPT, URZ, UR23, URZ, UP0, !UPT ;  /* 0x00000017ff277290 */ /* 0x000fe400087fe4ff */
[----:B------:R-:W-:Y:S02]  /*1fe0*/  ULEA UR16, UR7, UR8, 0x1 ;  /* 0x0000000807107291 */ /* 0x000fe4000f8e08ff */
[----:B------:R-:W-:Y:S02]  /*1ff0*/  UIADD3 UR8, UPT, UPT, UR4, 0x8300, UR8 ;  /* 0x0000830004087890 */ /* 0x000fe4000fffe008 */
[----:B------:R-:W-:Y:S01]  /*2000*/  UIADD3 UR16, UPT, UPT, UR4, 0x4300, UR16 ;  /* 0x0000430004107890 */ /* 0x000fe2000fffe010 */
[----:B------:R-:W-:Y:S01]  /*2010*/  UMOV UR32, 0x0 ;  /* 0x0000000000207882 */ /* 0x000fe20000000000 */
[----:B------:R-:W-:Y:S01]  /*2020*/  UMOV UR33, 0x10000000 ;  /* 0x1000000000217882 */ /* 0x000fe20000000000 */
[----:B------:R-:W-:Y:S01]  /*2030*/  UMOV UR18, UR34 ;  /* 0x0000002200127c82 */ /* 0x000fe20008000000 */
[----:B------:R-:W-:Y:S01]  /*2040*/  UMOV UR20, UR36 ;  /* 0x0000002400147c82 */ /* 0x000fe20008000000 */
[----:B------:R-:W-:Y:S01]  /*2050*/  UMOV UR12, UR36 ;  /* 0x00000024000c7c82 */ /* 0x000fe20008000000 */
[----:B------:R-:W-:Y:S01]  /*2060*/  UMOV UR9, UR17 ;  /* 0x0000001100097c82 */ /* 0x000fe20008000000 */
[----:B------:R-:W-:-:S02]  /*2070*/  UIADD3 UR28, UPT, UPT, UR28, 0x1, URZ ;  /* 0x000000011c1c7890 */ /* 0x000fc4000fffe0ff */
[----:B------:R4:W-:Y:S01]  /*2080*/  UTMALDG.3D.MULTICAST.2CTA [UR16], [UR40], UR30, desc[UR32] ;  /* 0x00002010280073b4 */ /* 0x0009e2000821181e */
[----:B------:R-:W-:Y:S01]  /*2090*/  UMOV UR31, UR26 ;  /* 0x0000001a001f7c82 */ /* 0x000fe20008000000 */
[----:B------:R-:W-:Y:S01]  /*20a0*/  UISETP.NE.AND UP0, UPT, UR28, UR29, UPT ;  /* 0x0000001d1c00728c */ /* 0x000fe2000bf05270 */
[----:B------:R4:W-:Y:S08]  /*20b0*/  UTMALDG.3D.2CTA [UR8], [UR38], desc[UR32] ;  /* 0x00002008260075b4 */ /* 0x0009f00008211000 */
[----:B----4-:R-:W-:Y:S05]  /*20c0*/  BRA.U UP0, `(.L_x_38) ;  /* 0xfffffffd00447547 */ /* 0x010fea000b83ffff */
.L_x_32:
[----:B-1----:R-:W-:Y:S01]  /*20d0*/  LEA R2, R14, UR4, 0x3 ;  /* 0x000000040e027c11 */ /* 0x002fe2000f8e18ff */
[----:B------:R-:W-:Y:S01]  /*20e0*/  NOP ;  /* 0x0000000000007918 */ /* 0x000fe20000000000 */
[----:B--2---:R-:W-:Y:S02]  /*20f0*/  SHF.L.U32 R3, R12, 0x1f, RZ ;  /* 0x0000001f0c037819 */ /* 0x004fe400000006ff */
[----:B------:R-:W-:Y:S02]  /*2100*/  LEA R4, R14, UR4, 0x4 ;  /* 0x000000040e047c11 */ /* 0x000fe4000f8e20ff */
[----:B------:R-:W1:Y:S02]  /*2110*/  SYNCS.PHASECHK.TRANS64.TRYWAIT P0, [R2+URZ+0x70], R3 ;  /* 0x00007003020075a7 */ /* 0x000e6400080011ff */
[----:B-1----:R-:W-:Y:S05]  /*2120*/  @!P0 BRA `(.L_x_39) ;  /* 0x0000006400e88947 */ /* 0x002fea0003800000 */
.L_x_150:
[----:B------:R-:W2:Y:S01]  /*2130*/  LDS.128 R4, [R4+0x100] ;  /* 0x0001000004047984 */ /* 0x000ea20000000c00 */
[----:B------:R-:W-:Y:S01]  /*2140*/  ISETP.GE.AND P0, PT, R26, 0x1, PT ;  /* 0x000000011a00780c */ /* 0x000fe20003f06270 */
[----:B-1----:R-:W-:Y:S01]  /*2150*/  VIADD R2, R2, 0x80 ;  /* 0x0000008002027836 */ /* 0x002fe20000000000 */
[----:B------:R-:W-:Y:S01]  /*2160*/  @!PT LDS RZ, [RZ] ;  /* 0x00000000fffff984 */ /* 0x000fe20000000800 */
[----:B------:R-:W-:Y:S01]  /*2170*/  @!PT LDS RZ, [RZ] ;  /* 0x00000000fffff984 */ /* 0x000fe20000000800 */
[----:B------:R-:W-:Y:S01]  /*2180*/  @!PT LDS RZ, [RZ] ;  /* 0x00000000fffff984 */ /* 0x000fe20000000800 */
[----:B------:R-:W-:Y:S01]  /*2190*/  @!PT LDS RZ, [RZ] ;  /* 0x00000000fffff984 */ /* 0x000fe20000000800 */
[----:B------:R1:W-:Y:S06]  /*21a0*/  MEMBAR.ALL.CTA ;  /* 0x0000000000007992 */ /* 0x0003ec0000008000 */
[----:B-1----:R-:W1:Y:S01]  /*21b0*/  FENCE.VIEW.ASYNC.S ;  /* 0x00000000000073c6 */ /* 0x002e620000000000 */
[----:B------:R-:W-:-:S04]  /*21c0*/  PRMT R2, RZ, 0x654, R2 ;  /* 0x00000654ff027816 */ /* 0x000fc80000000002 */
[----:B-1----:R1:W-:Y:S01]  /*21d0*/  SYNCS.ARRIVE.TRANS64.RED.A1T0 RZ, [R2+URZ], RZ ;  /* 0x000000ff02ff79a7 */ /* 0x0023e200081004ff */
[----:B--2---:R-:W-:-:S13]  /*21e0*/  LOP3.LUT P2, RZ, R6, 0x1, RZ, 0xc0, !PT ;  /* 0x0000000106ff7812 */ /* 0x004fda000784c0ff */
[----:B------:R-:W-:Y:S01]  /*21f0*/  @P2 SHF.R.U32.HI R3, RZ, 0x10, R5 ;  /* 0x00000010ff032819 */ /* 0x000fe20000011605 */
[----:B------:R-:W-:Y:S01]  /*2200*/  VOTEU.ANY UP0, P2 ;  /* 0x0000000000ff7886 */ /* 0x000fe20001000100 */
[----:B------:R-:W-:Y:S02]  /*2210*/  @P2 MOV R13, R4 ;  /* 0x00000004000d2202 */ /* 0x000fe40000000f00 */
[----:B------:R-:W-:Y:S02]  /*2220*/  @P2 R2UR.BROADCAST UR8, R3 ;  /* 0x00000000030822ca */ /* 0x000fe400008e0000 */
[----:B------:R-:W-:-:S11]  /*2230*/  @P2 LOP3.LUT R11, R5, 0xffff, RZ, 0xc0, !PT ;  /* 0x0000ffff050b2812 */ /* 0x000fd600078ec0ff */
[----:B------:R-:W-:Y:S01]  /*2240*/  @UP0 UMOV UR36, UR8 ;  /* 0x0000000800240c82 */ /* 0x000fe20008000000 */
[----:B-1----:R-:W-:Y:S05]  /*2250*/  @!P0 BRA `(.L_x_40) ;  /* 0x0000000000b88947 */ /* 0x002fea0003800000 */
[----:B------:R-:W3:Y:S01]  /*2260*/  LDC.64 R4, c[0x0][0xb18] ;  /* 0x0002c600ff047b82 */ /* 0x000ee20000000a00 */
[----:B------:R-:W-:-:S07]  /*2270*/  ISETP.NE.AND P3, PT, R26, 0x1, PT ;  /* 0x000000011a00780c */ /* 0x000fce0003f65270 */
[----:B------:R-:W1:Y:S08]  /*2280*/  LDC.64 R6, c[0x0][0xb10] ;  /* 0x0002c400ff067b82 */ /* 0x000e700000000a00 */
[----:B------:R-:W2:Y:S08]  /*2290*/  LDC R17, c[0x0][0xb20] ;  /* 0x0002c800ff117b82 */ /* 0x000eb00000000800 */
[----:B------:R-:W4:Y:S01]  /*22a0*/  LDC R18, c[0x0][0xb0c] ;  /* 0x0002c300ff127b82 */ /* 0x000f220000000800 */
[----:B---3--:R-:W-:Y:S01]  /*22b0*/  IMAD.HI.U32 R22, R0, R5, RZ ;  /* 0x0000000500167227 */ /* 0x008fe200078e00ff */
[----:B------:R-:W-:-:S06]  /*22c0*/  ISETP.NE.AND P0, PT, R4, 0x1, PT ;  /* 0x000000010400780c */ /* 0x000fcc0003f05270 */
[----:B------:R-:W3:Y:S01]  /*22d0*/  LDC.64 R2, c[0x0][0xb28] ;  /* 0x0002ca00ff027b82 */ /* 0x000ee20000000a00 */
[----:B-1----:R-:W-:-:S04]  /*22e0*/  IMAD.HI.U32 R20, R9, R6, RZ ;  /* 0x0000000609147227 */ /* 0x002fc800078e00ff */
[----:B------:R-:W-:Y:S01]  /*22f0*/  IMAD.HI.U32 R24, R13, R6, RZ ;  /* 0x000000060d187227 */ /* 0x000fe200078e00ff */
[----:B------:R-:W-:Y:S02]  /*2300*/  SHF.R.U32.HI R20, RZ, R7, R20 ;  /* 0x00000007ff147219 */ /* 0x000fe40000011614 */
[----:B--2---:R-:W-:Y:S01]  /*2310*/  SHF.R.U32.HI R19, RZ, R17, R22 ;  /* 0x00000011ff137219 */ /* 0x004fe20000011616 */
[----:B------:R-:W-:Y:S01]  /*2320*/  IMAD.HI.U32 R22, R11, R5, RZ ;  /* 0x000000050b167227 */ /* 0x000fe200078e00ff */
[----:B------:R-:W-:Y:S02]  /*2330*/  SHF.R.U32.HI R24, RZ, R7, R24 ;  /* 0x00000007ff187219 */ /* 0x000fe40000011618 */
[----:B------:R-:W-:Y:S02]  /*2340*/  SEL R19, R0, R19, !P0 ;  /* 0x0000001300137207 */ /* 0x000fe40004000000 */
[----:B------:R-:W-:Y:S02]  /*2350*/  SHF.R.U32.HI R22, RZ, R17, R22 ;  /* 0x00000011ff167219 */ /* 0x000fe40000011616 */
[----:B----4-:R-:W-:-:S02]  /*2360*/  ISETP.NE.AND P1, PT, R18, 0x1, PT ;  /* 0x000000011200780c */ /* 0x010fc40003f25270 */
[----:B------:R-:W-:Y:S02]  /*2370*/  SEL R5, R11, R22, !P0 ;  /* 0x000000160b057207 */ /* 0x000fe40004000000 */
[----:B------:R-:W-:Y:S02]  /*2380*/  SEL R21, R9, R20, !P1 ;  /* 0x0000001409157207 */ /* 0x000fe40004800000 */
[----:B------:R-:W-:Y:S01]  /*2390*/  SEL R7, R13, R24, !P1 ;  /* 0x000000180d077207 */ /* 0x000fe20004800000 */
[----:B---3--:R-:W-:Y:S01]  /*23a0*/  IMAD.HI.U32 R20, R19, R2, RZ ;  /* 0x0000000213147227 */ /* 0x008fe200078e00ff */
[----:B------:R-:W-:-:S03]  /*23b0*/  IADD3 R17, PT, PT, -R5, RZ, RZ ;  /* 0x000000ff05117210 */ /* 0x000fc60007ffe1ff */
        /* <DEDUP_REMOVED lines=11> */
[----:B------:R-:W-:-:S04]  /*2470*/  @!P0 IMAD.HI.U32 R20, R7, R2, RZ ;  /* 0x0000000207148227 */ /* 0x000fc800078e00ff */
[----:B------:R-:W-:Y:S01]  /*2480*/  IMAD.MOV R2, RZ, RZ, -R6 ;  /* 0x000000ffff027224 */ /* 0x000fe200078e0a06 */
[----:B------:R-:W-:-:S03]  /*2490*/  @!P0 SHF.R.U32.HI R20, RZ, R3, R20 ;  /* 0x00000003ff148219 */ /* 0x000fc60000011614 */
[----:B------:R-:W-:Y:S01]  /*24a0*/  IMAD R2, R26, R2, R5 ;  /* 0x000000021a027224 */ /* 0x000fe200078e0205 */
        /* <DEDUP_REMOVED lines=9> */
.L_x_40:
[----:B------:R-:W1:Y:S02]  /*2540*/  LDCU UR8, c[0x0][0xb30] ;  /* 0x00016600ff0877ac */ /* 0x000e640008000800 */
[----:B-1----:R-:W-:-:S09]  /*2550*/  UISETP.NE.AND UP0, UPT, UR8, 0x1, UPT ;  /* 0x000000010800788c */ /* 0x002fd2000bf05270 */
[----:B------:R-:W-:Y:S05]  /*2560*/  BRA.U UP0, `(.L_x_41) ;  /* 0x0000000100407547 */ /* 0x000fea000b800000 */
[----:B------:R-:W1:Y:S08]  /*2570*/  LDC.64 R4, c[0x0][0xb10] ;  /* 0x0002c400ff047b82 */ /* 0x000e700000000a00 */
[----:B------:R-:W2:Y:S08]  /*2580*/  LDC.64 R2, c[0x0][0xb18] ;  /* 0x0002c600ff027b82 */ /* 0x000eb00000000a00 */
[----:B------:R-:W4:Y:S08]  /*2590*/  LDC R6, c[0x0][0xb20] ;  /* 0x0002c800ff067b82 */ /* 0x000f300000000800 */
[----:B------:R-:W3:Y:S01]  /*25a0*/  LDC R18, c[0x0][0xb0c] ;  /* 0x0002c300ff127b82 */ /* 0x000ee20000000800 */
[----:B-1----:R-:W-:-:S05]  /*25b0*/  IMAD.HI.U32 R4, R13, R4, RZ ;  /* 0x000000040d047227 */ /* 0x002fca00078e00ff */
[----:B------:R-:W-:Y:S01]  /*25c0*/  SHF.R.U32.HI R4, RZ, R5, R4 ;  /* 0x00000005ff047219 */ /* 0x000fe20000011604 */
[----:B--2---:R-:W-:Y:S01]  /*25d0*/  IMAD.HI.U32 R3, R11, R3, RZ ;  /* 0x000000030b037227 */ /* 0x004fe200078e00ff */
[----:B------:R-:W-:-:S04]  /*25e0*/  ISETP.NE.AND P0, PT, R2, 0x1, PT ;  /* 0x000000010200780c */ /* 0x000fc80003f05270 */
[----:B----4-:R-:W-:-:S04]  /*25f0*/  SHF.R.U32.HI R6, RZ, R6, R3 ;  /* 0x00000006ff067219 */ /* 0x010fc80000011603 */
[----:B------:R-:W-:Y:S02]  /*2600*/  SEL R3, R11, R6, !P0 ;  /* 0x000000060b037207 */ /* 0x000fe40004000000 */
[----:B---3--:R-:W-:-:S04]  /*2610*/  ISETP.NE.AND P1, PT, R18, 0x1, PT ;  /* 0x000000011200780c */ /* 0x008fc80003f25270 */
[----:B------:R-:W-:-:S05]  /*2620*/  SEL R4, R13, R4, !P1 ;  /* 0x000000040d047207 */ /* 0x000fca0004800000 */
[----:B------:R-:W-:Y:S02]  /*2630*/  IMAD.IADD R5, R3, 0x1, -R4 ;  /* 0x0000000103057824 */ /* 0x000fe400078e0a04 */
[----:B------:R-:W-:Y:S02]  /*2640*/  IMAD.IADD R3, R4, 0x1, -R3 ;  /* 0x0000000104037824 */ /* 0x000fe400078e0a03 */
[----:B------:R-:W-:Y:S02]  /*2650*/  IMAD R13, R5, R18, R13 ;  /* 0x00000012050d7224 */ /* 0x000fe400078e020d */
[----:B------:R-:W-:-:S07]  /*2660*/  IMAD R11, R3, R2, R11 ;  /* 0x00000002030b7224 */ /* 0x000fce00078e020b */
.L_x_41:
[----:B------:R-:W-:Y:S01]  /*2670*/  VIADD R14, R14, 0x1 ;  /* 0x000000010e0e7836 */ /* 0x000fe20000000000 */
[----:B------:R-:W-:Y:S01]  /*2680*/  PLOP3.LUT P1, PT, PT, PT, PT, 0x80, 0x8 ;  /* 0x000000000008781c */ /* 0x000fe20003f2f070 */
[----:B------:R-:W-:Y:S02]  /*2690*/  IMAD.IADD R37, R13, 0x1, R60 ;  /* 0x000000010d257824 */ /* 0x000fe400078e023c */
[----:B------:R-:W-:Y:S01]  /*26a0*/  IMAD.IADD R34, R11, 0x1, R58 ;  /* 0x000000010b227824 */ /* 0x000fe200078e023a */
[----:B------:R-:W-:-:S04]  /*26b0*/  ISETP.NE.AND P0, PT, R14, 0x2, PT ;  /* 0x000000020e00780c */ /* 0x000fc80003f05270 */
[----:B------:R-:W-:Y:S02]  /*26c0*/  SEL R3, RZ, 0x1, P0 ;  /* 0x00000001ff037807 */ /* 0x000fe40000000000 */
[----:B------:R-:W-:Y:S02]  /*26d0*/  SEL R14, R14, RZ, P0 ;  /* 0x000000ff0e0e7207 */ /* 0x000fe40000000000 */
[----:B------:R-:W-:Y:S01]  /*26e0*/  LOP3.LUT R12, R12, R3, RZ, 0x3c, !PT ;  /* 0x000000030c0c7212 */ /* 0x000fe200078e3cff */
[----:B------:R-:W-:Y:S06]  /*26f0*/  @P2 BRA `(.L_x_42) ;  /* 0xfffffff000502947 */ /* 0x000fec000383ffff */
[----:B------:R-:W-:Y:S01]  /*2700*/  UIADD3 UR5, UPT, UPT, UR4, 0x10, URZ ;  /* 0x0000001004057890 */ /* 0x000fe2000fffe0ff */
[----:B------:R-:W-:-:S03]  /*2710*/  SHF.L.U32 R3, R15, 0x1f, RZ ;  /* 0x0000001f0f037819 */ /* 0x000fc600000006ff */
[----:B------:R-:W-:-:S09]  /*2720*/  ULEA UR4, UR26, UR5, 0x3 ;  /* 0x000000051a047291 */ /* 0x000fd2000f8e18ff */
[----:B------:R-:W1:Y:S02]  /*2730*/  SYNCS.PHASECHK.TRANS64.TRYWAIT P0, [UR4], R3 ;  /* 0x00000003ff0075a7 */ /* 0x000e640008001104 */
[----:B-1----:R-:W-:Y:S05]  /*2740*/  @!P0 BRA `(.L_x_43) ;  /* 0x0000006000748947 */ /* 0x002fea0003800000 */
.L_x_152:
[----:B------:R-:W-:-:S04]  /*2750*/  UIADD3 UR6, UPT, UPT, UR26, 0x1, URZ ;  /* 0x000000011a067890 */ /* 0x000fc8000fffe0ff */
[----:B------:R-:W-:-:S04]  /*2760*/  UISETP.NE.AND UP0, UPT, UR6, 0x2, UPT ;  /* 0x000000020600788c */ /* 0x000fc8000bf05270 */
[----:B------:R-:W-:Y:S02]  /*2770*/  USEL UR4, URZ, 0x1, UP0 ;  /* 0x00000001ff047887 */ /* 0x000fe40008000000 */
[----:B------:R-:W-:-:S04]  /*2780*/  USEL UR6, UR6, URZ, UP0 ;  /* 0x000000ff06067287 */ /* 0x000fc80008000000 */
[----:B------:R-:W-:Y:S01]  /*2790*/  ULEA UR6, UR6, UR5, 0x3 ;  /* 0x0000000506067291 */ /* 0x000fe2000f8e18ff */
[----:B-1----:R-:W-:-:S04]  /*27a0*/  LOP3.LUT R3, R15, UR4, RZ, 0x3c, !PT ;  /* 0x000000040f037c12 */ /* 0x002fc8000f8e3cff */
[----:B------:R-:W-:Y:S01]  /*27b0*/  SHF.L.U32 R3, R3, 0x1f, RZ ;  /* 0x0000001f03037819 */ /* 0x000fe200000006ff */
[----:B---3--:R-:W-:-:S07]  /*27c0*/  IMAD.U32 R0, RZ, RZ, UR6 ;  /* 0x00000006ff007e24 */ /* 0x008fce000f8e00ff */
.L_x_44:
[----:B-1----:R1:W2:Y:S02]  /*27d0*/  SYNCS.PHASECHK.TRANS64.TRYWAIT P0, [R0+URZ], R3 ;  /* 0x00000003000075a7 */ /* 0x0022a400080011ff */
[----:B--2---:R-:W-:Y:S05]  /*27e0*/  @!P0 NANOSLEEP.SYNCS 0x989680 ;  /* 0x009896800000895d */ /* 0x004fea0003900000 */
[----:B------:R-:W2:Y:S02]  /*27f0*/  @!P0 SYNCS.PHASECHK.TRANS64 P0, [R0+URZ], R3 ;  /* 0x00000003000085a7 */ /* 0x000ea400080010ff */
[----:B--2---:R-:W-:Y:S05]  /*2800*/  @P0 EXIT ;  /* 0x000000000000094d */ /* 0x004fea0003800000 */
[----:B------:R-:W-:Y:S05]  /*2810*/  BRA `(.L_x_44) ;  /* 0xfffffffc00ec7947 */ /* 0x000fea000383ffff */
.L_x_22:
[----:B------:R-:W-:-:S04]  /*2820*/  UISETP.NE.AND UP0, UPT, UR37, URZ, UPT ;  /* 0x000000ff2500728c */ /* 0x000fc8000bf05270 */
[----:B------:R-:W-:-:S09]  /*2830*/  UISETP.NE.OR UP0, UPT, UR10, 0x1, UP0 ;  /* 0x000000010a00788c */ /* 0x000fd20008705670 */
[----:B------:R-:W-:Y:S05]  /*2840*/  BRA.U UP0, `(.L_x_45) ;  /* 0x00000005004c7547 */ /* 0x000fea000b800000 */
[----:B------:R-:W-:Y:S01]  /*2850*/  HFMA2 R11, -RZ, RZ, 0, 0 ;  /* 0x00000000ff0b7431 */ /* 0x000fe200000001ff */
[----:B------:R-:W-:Y:S01]  /*2860*/  ISETP.GE.U32.AND P2, PT, R10, 0x4, PT ;  /* 0x000000040a00780c */ /* 0x000fe20003f46070 */
[----:B------:R-:W-:Y:S01]  /*2870*/  IMAD.MOV.U32 R12, RZ, RZ, 0x1 ;  /* 0x00000001ff0c7424 */ /* 0x000fe200078e00ff */
[----:B------:R-:W-:Y:S01]  /*2880*/  CS2R R8, SRZ ;  /* 0x0000000000087805 */ /* 0x000fe2000001ff00 */
[----:B------:R-:W-:Y:S01]  /*2890*/  IMAD.MOV.U32 R3, RZ, RZ, RZ ;  /* 0x000000ffff037224 */ /* 0x000fe200078e00ff */
[----:B------:R-:W-:Y:S01]  /*28a0*/  UMOV UR4, 0x400 ;  /* 0x0000040000047882 */ /* 0x000fe20000000000 */
[----:B------:R-:W-:Y:S01]  /*28b0*/  UMOV UR6, URZ ;  /* 0x000000ff00067c82 */ /* 0x000fe20008000000 */
[----:B------:R-:W-:-:S12]  /*28c0*/  ULEA UR37, UR37, UR4, 0x18 ;  /* 0x0000000425257291 */ /* 0x000fd8000f8ec0ff */
.L_x_49:
[----:B------:R-:W-:Y:S02]  /*28d0*/  LEA R0, R3, UR37, 0x3 ;  /* 0x0000002503007c11 */ /* 0x000fe4000f8e18ff */
[----:B------:R-:W-:-:S03]  /*28e0*/  SHF.L.U32 R5, R8, 0x1f, RZ ;  /* 0x0000001f08057819 */ /* 0x000fc600000006ff */
[----:B------:R-:W-:Y:S01]  /*28f0*/  VIADD R4, R0, 0xe0 ;  /* 0x000000e000047836 */ /* 0x000fe20000000000 */
[----:B------:R-:W1:Y:S02]  /*2900*/  SYNCS.PHASECHK.TRANS64.TRYWAIT P0, [R0+URZ+0xd0], R5 ;  /* 0x0000d005000075a7 */ /* 0x000e6400080011ff */
[----:B-1----:R-:W-:Y:S05]  /*2910*/  @!P0 BRA `(.L_x_46) ;  /* 0x0000006000188947 */ /* 0x002fea0003800000 */
.L_x_153:
[----:B------:R-:W-:Y:S01]  /*2920*/  ULEA UR5, UR6, UR37, 0x3 ;  /* 0x0000002506057291 */ /* 0x000fe2000f8e18ff */
[----:B------:R-:W-:Y:S01]  /*2930*/  PRMT R4, RZ, 0x654, R4 ;  /* 0x00000654ff047816 */ /* 0x000fe20000000004 */
[----:B-1----:R-:W-:Y:S01]  /*2940*/  @!P2 IMAD.MOV.U32 R5, RZ, RZ, 0x10 ;  /* 0x00000010ff05a424 */ /* 0x002fe200078e00ff */
[----:B------:R-:W-:Y:S01]  /*2950*/  SHF.L.U32 R7, R12, 0x1f, RZ ;  /* 0x0000001f0c077819 */ /* 0x000fe200000006ff */
[----:B------:R-:W-:Y:S01]  /*2960*/  UIADD3 UR4, UPT, UPT, UR5, 0x70, URZ ;  /* 0x0000007005047890 */ /* 0x000fe2000fffe0ff */
[----:B------:R1:W-:Y:S05]  /*2970*/  SYNCS.ARRIVE.TRANS64.RED.A1T0 RZ, [R4+URZ], RZ ;  /* 0x000000ff04ff79a7 */ /* 0x0003ea00081004ff */
[----:B------:R-:W-:Y:S01]  /*2980*/  IMAD.U32 R13, RZ, RZ, UR4 ;  /* 0x00000004ff0d7e24 */ /* 0x000fe2000f8e00ff */
[----:B------:R-:W2:Y:S04]  /*2990*/  SYNCS.PHASECHK.TRANS64.TRYWAIT P0, [UR5+0x80], R7 ;  /* 0x00008007ff0075a7 */ /* 0x000ea80008001105 */
[----:B------:R-:W-:Y:S01]  /*29a0*/  PRMT R13, R10, 0x654, R13 ;  /* 0x000006540a0d7816 */ /* 0x000fe2000000000d */
[----:B-12---:R-:W-:Y:S06]  /*29b0*/  @!P0 BRA `(.L_x_47) ;  /* 0x0000006000048947 */ /* 0x006fec0003800000 */
.L_x_155:
[----:B------:R-:W-:Y:S01]  /*29c0*/  ULEA UR4, UR6, UR37, 0x4 ;  /* 0x0000002506047291 */ /* 0x000fe2000f8e20ff */
[----:B------:R-:W-:Y:S01]  /*29d0*/  SEL R2, R13, R2, !P2 ;  /* 0x000000020d027207 */ /* 0x000fe20005000000 */
[----:B------:R-:W-:Y:S01]  /*29e0*/  UIADD3 UR5, UPT, UPT, UR5, 0x70, URZ ;  /* 0x0000007005057890 */ /* 0x000fe2000fffe0ff */
[----:B-1----:R-:W-:Y:S01]  /*29f0*/  LEA R0, R11, UR37, 0x3 ;  /* 0x000000250b007c11 */ /* 0x002fe2000f8e18ff */
[----:B------:R-:W-:Y:S01]  /*2a00*/  UIADD3 UR4, UPT, UPT, UR4, 0x100, URZ ;  /* 0x0000010004047890 */ /* 0x000fe2000fffe0ff */
[----:B------:R1:W-:Y:S01]  /*2a10*/  @!P2 SYNCS.ARRIVE.TRANS64.RED RZ, [R2+URZ], R5 ;  /* 0x0000000502ffa9a7 */ /* 0x0003e200080004ff */
[----:B------:R-:W-:Y:S01]  /*2a20*/  UIADD3 UR6, UPT, UPT, UR6, 0x1, URZ ;  /* 0x0000000106067890 */ /* 0x000fe2000fffe0ff */
[----:B------:R-:W-:-:S03]  /*2a30*/  VIADD R3, R3, 0x1 ;  /* 0x0000000103037836 */ /* 0x000fc60000000000 */
[----:B------:R-:W-:Y:S02]  /*2a40*/  UISETP.NE.AND UP0, UPT, UR6, 0x2, UPT ;  /* 0x000000020600788c */ /* 0x000fe4000bf05270 */
[----:B------:R-:W-:Y:S01]  /*2a50*/  ISETP.NE.AND P0, PT, R3, 0x2, PT ;  /* 0x000000020300780c */ /* 0x000fe20003f05270 */
[----:B------:R-:W-:Y:S06]  /*2a60*/  UGETNEXTWORKID.BROADCAST [UR4], [UR5] ;  /* 0x00000000040073ca */ /* 0x000fec0008000100 */
[----:B------:R-:W-:Y:S02]  /*2a70*/  USEL UR4, URZ, 0x1, UP0 ;  /* 0x00000001ff047887 */ /* 0x000fe40008000000 */
[----:B------:R-:W-:-:S04]  /*2a80*/  USEL UR6, UR6, URZ, UP0 ;  /* 0x000000ff06067287 */ /* 0x000fc80008000000 */
[----:B------:R-:W-:Y:S02]  /*2a90*/  LOP3.LUT R12, R12, UR4, RZ, 0x3c, !PT ;  /* 0x000000040c0c7c12 */ /* 0x000fe4000f8e3cff */
[----:B-1----:R-:W-:-:S04]  /*2aa0*/  SHF.L.U32 R5, R9, 0x1f, RZ ;  /* 0x0000001f09057819 */ /* 0x002fc800000006ff */
[----:B------:R-:W1:Y:S02]  /*2ab0*/  SYNCS.PHASECHK.TRANS64.TRYWAIT P1, [R0+URZ+0x70], R5 ;  /* 0x00007005000075a7 */ /* 0x000e6400080211ff */
[----:B-1----:R-:W-:Y:S05]  /*2ac0*/  @!P1 BRA `(.L_x_48) ;  /* 0x0000005c00d89947 */ /* 0x002fea0003800000 */
.L_x_156:
[----:B------:R-:W-:Y:S01]  /*2ad0*/  LEA R4, R11, UR37, 0x4 ;  /* 0x000000250b047c11 */ /* 0x000fe2000f8e20ff */
[----:B-1----:R-:W-:Y:S01]  /*2ae0*/  VIADD R0, R0, 0x80 ;  /* 0x0000008000007836 */ /* 0x002fe20000000000 */
[----:B------:R-:W-:Y:S01]  /*2af0*/  SEL R3, R3, RZ, P0 ;  /* 0x000000ff03037207 */ /* 0x000fe20000000000 */
[----:B------:R-:W-:-:S03]  /*2b00*/  VIADD R11, R11, 0x1 ;  /* 0x000000010b0b7836 */ /* 0x000fc60000000000 */
[----:B------:R-:W1:Y:S01]  /*2b10*/  LDS.128 R4, [R4+0x100] ;  /* 0x0001000004047984 */ /* 0x000e620000000c00 */
[----:B------:R-:W-:Y:S02]  /*2b20*/  PRMT R0, RZ, 0x654, R0 ;  /* 0x00000654ff007816 */ /* 0x000fe40000000000 */
[C---:B------:R-:W-:Y:S01]  /*2b30*/  ISETP.NE.AND P1, PT, R11.reuse, 0x2, PT ;  /* 0x000000020b00780c */ /* 0x040fe20003f25270 */
[----:B------:R-:W-:Y:S01]  /*2b40*/  @!PT LDS RZ, [RZ] ;  /* 0x00000000fffff984 */ /* 0x000fe20000000800 */
[----:B------:R-:W-:Y:S01]  /*2b50*/  @!PT LDS RZ, [RZ] ;  /* 0x00000000fffff984 */ /* 0x000fe20000000800 */
[----:B------:R-:W-:Y:S01]  /*2b60*/  @!PT LDS RZ, [RZ] ;  /* 0x00000000fffff984 */ /* 0x000fe20000000800 */
[----:B------:R-:W-:Y:S01]  /*2b70*/  @!PT LDS RZ, [RZ] ;  /* 0x00000000fffff984 */ /* 0x000fe20000000800 */
[----:B------:R2:W-:Y:S06]  /*2b80*/  MEMBAR.ALL.CTA ;  /* 0x0000000000007992 */ /* 0x0005ec0000008000 */
[----:B--2---:R-:W2:Y:S01]  /*2b90*/  FENCE.VIEW.ASYNC.S ;  /* 0x00000000000073c6 */ /* 0x004ea20000000000 */
[----:B------:R-:W-:Y:S01]  /*2ba0*/  SEL R11, R11, RZ, P1 ;  /* 0x000000ff0b0b7207 */ /* 0x000fe20000800000 */
[----:B--2---:R2:W-:Y:S01]  /*2bb0*/  SYNCS.ARRIVE.TRANS64.RED.A1T0 RZ, [R0+URZ], RZ ;  /* 0x000000ff00ff79a7 */ /* 0x0045e200081004ff */
[----:B-1----:R-:W-:-:S02]  /*2bc0*/  LOP3.LUT P3, RZ, R6, 0x1, RZ, 0xc0, !PT ;  /* 0x0000000106ff7812 */ /* 0x002fc4000786c0ff */
[----:B------:R-:W-:-:S04]  /*2bd0*/  SEL R5, RZ, 0x1, P0 ;  /* 0x00000001ff057807 */ /* 0x000fc80000000000 */
[----:B------:R-:W-:Y:S02]  /*2be0*/  LOP3.LUT R8, R8, R5, RZ, 0x3c, !PT ;  /* 0x0000000508087212 */ /* 0x000fe400078e3cff */
[----:B--2---:R-:W-:-:S04]  /*2bf0*/  SEL R0, RZ, 0x1, P1 ;  /* 0x00000001ff007807 */ /* 0x004fc80000800000 */
[----:B------:R-:W-:Y:S01]  /*2c00*/  LOP3.LUT R9, R9, R0, RZ, 0x3c, !PT ;  /* 0x0000000009097212 */ /* 0x000fe200078e3cff */
[----:B------:R-:W-:Y:S06]  /*2c10*/  @P3 BRA `(.L_x_49) ;  /* 0xfffffffc002c3947 */ /* 0x000fec000383ffff */
[----:B------:R-:W-:Y:S01]  /*2c20*/  ULEA UR5, UR6, UR37, 0x3 ;  /* 0x0000002506057291 */ /* 0x000fe2000f8e18ff */
[----:B------:R-:W-:-:S08]  /*2c30*/  SHF.L.U32 R3, R12, 0x1f, RZ ;  /* 0x0000001f0c037819 */ /* 0x000fd000000006ff */
[----:B------:R-:W1:Y:S02]  /*2c40*/  SYNCS.PHASECHK.TRANS64 P0, [UR5+0x80], R3 ;  /* 0x00008003ff0075a7 */ /* 0x000e640008001005 */
[----:B-1----:R-:W-:Y:S05]  /*2c50*/  @P0 BRA `(.L_x_50) ;  /* 0x0000000000080947 */ /* 0x002fea0003800000 */
[----:B------:R-:W1:Y:S02]  /*2c60*/  SYNCS.PHASECHK.TRANS64.TRYWAIT P0, [UR5+0x80], R3 ;  /* 0x00008003ff0075a7 */ /* 0x000e640008001105 */
[----:B-1----:R-:W-:Y:S05]  /*2c70*/  @!P0 BRA `(.L_x_51) ;  /* 0x0000005c00808947 */ /* 0x002fea0003800000 */
.L_x_50:
[----:B------:R-:W-:-:S04]  /*2c80*/  UIADD3 UR4, UPT, UPT, UR6, 0x1, URZ ;  /* 0x0000000106047890 */ /* 0x000fc8000fffe0ff */
[----:B------:R-:W-:-:S04]  /*2c90*/  UISETP.NE.AND UP0, UPT, UR4, 0x2, UPT ;  /* 0x000000020400788c */ /* 0x000fc8000bf05270 */
[----:B------:R-:W-:Y:S02]  /*2ca0*/  USEL UR7, URZ, 0x1, UP0 ;  /* 0x00000001ff077887 */ /* 0x000fe40008000000 */
[----:B------:R-:W-:-:S04]  /*2cb0*/  USEL UR4, UR4, URZ, UP0 ;  /* 0x000000ff04047287 */ /* 0x000fc80008000000 */
[----:B------:R-:W-:Y:S01]  /*2cc0*/  ULEA UR4, UR4, UR37, 0x3 ;  /* 0x0000002504047291 */ /* 0x000fe2000f8e18ff */
[----:B-1----:R-:W-:-:S04]  /*2cd0*/  LOP3.LUT R3, R12, UR7, RZ, 0x3c, !PT ;  /* 0x000000070c037c12 */ /* 0x002fc8000f8e3cff */
[----:B------:R-:W-:-:S04]  /*2ce0*/  SHF.L.U32 R0, R3, 0x1f, RZ ;  /* 0x0000001f03007819 */ /* 0x000fc800000006ff */
[----:B------:R-:W1:Y:S02]  /*2cf0*/  SYNCS.PHASECHK.TRANS64 P0, [UR4+0x80], R0 ;  /* 0x00008000ff0075a7 */ /* 0x000e640008001004 */
[----:B-1----:R-:W-:Y:S05]  /*2d00*/  @P0 EXIT ;  /* 0x000000000000094d */ /* 0x002fea0003800000 */
[----:B------:R-:W-:Y:S02]  /*2d10*/  SHF.L.U32 R3, R3, 0x1f, RZ ;  /* 0x0000001f03037819 */ /* 0x000fe400000006ff */
[----:B------:R-:W-:-:S07]  /*2d20*/  MOV R0, UR4 ;  /* 0x0000000400007c02 */ /* 0x000fce0008000f00 */
.L_x_52:
[----:B-1----:R1:W2:Y:S02]  /*2d30*/  SYNCS.PHASECHK.TRANS64.TRYWAIT P0, [R0+URZ+0x80], R3 ;  /* 0x00008003000075a7 */ /* 0x0022a400080011ff */
[----:B--2---:R-:W-:Y:S05]  /*2d40*/  @!P0 NANOSLEEP.SYNCS 0x989680 ;  /* 0x009896800000895d */ /* 0x004fea0003900000 */
[----:B------:R-:W2:Y:S02]  /*2d50*/  @!P0 SYNCS.PHASECHK.TRANS64 P0, [R0+URZ+0x80], R3 ;  /* 0x00008003000085a7 */ /* 0x000ea400080010ff */
[----:B--2---:R-:W-:Y:S05]  /*2d60*/  @P0 EXIT ;  /* 0x000000000000094d */ /* 0x004fea0003800000 */
[----:B------:R-:W-:Y:S05]  /*2d70*/  BRA `(.L_x_52) ;  /* 0xfffffffc00ec7947 */ /* 0x000fea000383ffff */
.L_x_45:
[----:B------:R-:W-:Y:S05]  /*2d80*/  BRA.U UP3, `(.L_x_53) ;  /* 0x0000001103d47547 */ /* 0x000fea000b800000 */
[----:B------:R-:W-:Y:S01]  /*2d90*/  UMOV UR4, 0x40 ;  /* 0x0000004000047882 */ /* 0x000fe20000000000 */
[----:B------:R-:W-:Y:S01]  /*2da0*/  NOP ;  /* 0x0000000000007918 */ /* 0x000fe20000000000 */
[----:B------:R-:W-:Y:S01]  /*2db0*/  ULEA UR4, UR37, UR4, 0x18 ;  /* 0x0000000425047291 */ /* 0x000fe2000f8ec0ff */
[----:B------:R-:W-:Y:S02]  /*2dc0*/  UMOV UR5, 0x400 ;  /* 0x0000040000057882 */ /* 0x000fe40000000000 */
[----:B------:R-:W-:-:S06]  /*2dd0*/  ULEA UR37, UR37, UR5, 0x18 ;  /* 0x0000000525257291 */ /* 0x000fcc000f8ec0ff */
[----:B------:R-:W1:Y:S02]  /*2de0*/  LDS.U8 R2, [UR4+0x1c] ;  /* 0x00001c04ff027984 */ /* 0x000e640008000000 */
[----:B-1----:R-:W-:-:S13]  /*2df0*/  ISETP.NE.AND P0, PT, R2, RZ, PT ;  /* 0x000000ff0200720c */ /* 0x002fda0003f05270 */
[----:B------:R-:W-:Y:S05]  /*2e00*/  @P0 BRA `(.L_x_54) ;  /* 0x0000000400080947 */ /* 0x000fea0003800000 */
[----:B------:R-:W-:Y:S02]  /*2e10*/  UISETP.NE.U32.AND UP0, UPT, UR9, 0x1, UPT ;  /* 0x000000010900788c */ /* 0x000fe4000bf05070 */
[----:B------:R-:W-:-:S07]  /*2e20*/  UIADD3 UR6, UPT, UPT, UR4, 0x8, URZ ;  /* 0x0000000804067890 */ /* 0x000fce000fffe0ff */
[----:B------:R-:W-:Y:S05]  /*2e30*/  BRA.U !UP0, `(.L_x_55) ;  /* 0x00000001089c7547 */ /* 0x000fea000b800000 */
[----:B------:R-:W-:Y:S01]  /*2e40*/  ELECT P0, URZ, PT ;  /* 0x0000000000ff782f */ /* 0x000fe20003800000 */
[----:B------:R-:W-:-:S12]  /*2e50*/  BSSY B0, `(.L_x_55) ;  /* 0x0000025000007945 */ /* 0x000fd80003800000 */
[----:B------:R-:W-:Y:S05]  /*2e60*/  @!P0 BRA `(.L_x_56) ;  /* 0x00000000008c8947 */ /* 0x000fea0003800000 */
[----:B------:R-:W-:-:S05]  /*2e70*/  UMOV UR5, 0x10 ;  /* 0x0000001000057882 */ /* 0x000fca0000000000 */
[----:B------:R-:W-:Y:S04]  /*2e80*/  DEPBAR.LE SB1, 0x36 ;  /* 0x00009d800000791a */ /* 0x000fe80000000000 */
[----:B------:R-:W1:Y:S02]  /*2e90*/  UTCATOMSWS.2CTA.FIND_AND_SET.ALIGN UP1, UR5, UR5 ;  /* 0x00000005000575e3 */ /* 0x000e640008220800 */
[----:B-1----:R-:W-:Y:S01]  /*2ea0*/  MOV R11, UR5 ;  /* 0x00000005000b7c02 */ /* 0x002fe20008000f00 */
[----:B------:R-:W-:Y:S06]  /*2eb0*/  BRA.U UP1, `(.L_x_57) ;  /* 0x0000000101187547 */ /* 0x000fec000b800000 */
.L_x_58:
[----:B------:R-:W-:Y:S05]  /*2ec0*/  NANOSLEEP 0x64 ;  /* 0x000000640000795d */ /* 0x000fea0003800000 */
[----:B------:R-:W-:-:S05]  /*2ed0*/  UMOV UR5, 0x10 ;  /* 0x0000001000057882 */ /* 0x000fca0000000000 */
[----:B------:R-:W-:Y:S04]  /*2ee0*/  DEPBAR.LE SB1, 0x36 ;  /* 0x00009d800000791a */ /* 0x000fe80000000000 */
[----:B------:R-:W1:Y:S02]  /*2ef0*/  UTCATOMSWS.2CTA.FIND_AND_SET.ALIGN UP1, UR5, UR5 ;  /* 0x00000005000575e3 */ /* 0x000e640008220800 */
[----:B-1----:R-:W-:Y:S01]  /*2f00*/  MOV R11, UR5 ;  /* 0x00000005000b7c02 */ /* 0x002fe20008000f00 */
[----:B------:R-:W-:Y:S05]  /*2f10*/  BRA.U !UP1, `(.L_x_58) ;  /* 0xfffffffd09e87547 */ /* 0x000fea000b83ffff */
.L_x_57:
[----:B------:R-:W1:Y:S01]  /*2f20*/  LDS R5, [UR4+0x10] ;  /* 0x00001004ff057984 */ /* 0x000e620008000800 */
[----:B------:R-:W-:Y:S01]  /*2f30*/  IMAD.U32 R3, RZ, RZ, UR37 ;  /* 0x00000025ff037e24 */ /* 0x000fe2000f8e00ff */
[----:B------:R-:W-:-:S03]  /*2f40*/  MOV R2, UR8 ;  /* 0x0000000800027c02 */ /* 0x000fc60008000f00 */
[----:B------:R-:W-:Y:S01]  /*2f50*/  VIADD R3, R3, 0x120 ;  /* 0x0000012003037836 */ /* 0x000fe20000000000 */
[----:B-1----:R-:W-:-:S04]  /*2f60*/  SHF.L.U32 R5, R5, 0x1f, RZ ;  /* 0x0000001f05057819 */ /* 0x002fc800000006ff */
[----:B------:R-:W1:Y:S02]  /*2f70*/  SYNCS.PHASECHK.TRANS64.TRYWAIT P0, [UR4+0x8], R5 ;  /* 0x00000805ff0075a7 */ /* 0x000e640008001104 */
[----:B-1----:R-:W-:Y:S05]  /*2f80*/  @P0 BRA `(.L_x_59) ;  /* 0x0000000000080947 */ /* 0x002fea0003800000 */
[----:B------:R-:W1:Y:S02]  /*2f90*/  SYNCS.PHASECHK.TRANS64.TRYWAIT P0, [UR4+0x8], R5 ;  /* 0x00000805ff0075a7 */ /* 0x000e640008001104 */
[----:B-1----:R-:W-:Y:S05]  /*2fa0*/  @!P0 BRA `(.L_x_60) ;  /* 0x0000005800cc8947 */ /* 0x002fea0003800000 */
.L_x_59:
[----:B-1----:R-:W-:Y:S01]  /*2fb0*/  HFMA2 R4, -RZ, RZ, 0, 5.9604644775390625e-08 ;  /* 0x00000001ff047431 */ /* 0x002fe200000001ff */
[----:B------:R-:W-:Y:S01]  /*2fc0*/  UPRMT UR5, UR8, 0x654, UR6 ;  /* 0x0000065408057896 */ /* 0x000fe20008000006 */
[----:B------:R-:W-:Y:S01]  /*2fd0*/  IMAD.MOV.U32 R6, RZ, RZ, 0xffff ;  /* 0x0000ffffff067424 */ /* 0x000fe200078e00ff */
[----:B------:R-:W-:Y:S01]  /*2fe0*/  PRMT R2, R2, 0x654, R3 ;  /* 0x0000065402027816 */ /* 0x000fe20000000003 */
[----:B------:R-:W-:Y:S02]  /*2ff0*/  IMAD.MOV.U32 R5, RZ, RZ, 0x4 ;  /* 0x00000004ff057424 */ /* 0x000fe400078e00ff */
[----:B------:R-:W-:Y:S01]  /*3000*/  IMAD.SHL.U32 R9, R11, 0x20, RZ ;  /* 0x000000200b097824 */ /* 0x000fe200078e00ff */
[----:B------:R-:W-:Y:S02]  /*3010*/  MOV R3, UR5 ;  /* 0x0000000500037c02 */ /* 0x000fe40008000f00 */
[-C--:B------:R-:W-:Y:S01]  /*3020*/  SHF.L.U32 R7, R6, R11.reuse, RZ ;  /* 0x0000000b06077219 */ /* 0x080fe200000006ff */
[----:B------:R1:W-:Y:S01]  /*3030*/  SYNCS.ARRIVE.TRANS64.RED RZ, [UR5], R5 ;  /* 0x00000005ffff79a7 */ /* 0x0003e20008000405 */
[----:B------:R-:W-:Y:S01]  /*3040*/  SHF.L.U32 R6, R4, R11, RZ ;  /* 0x0000000b04067219 */ /* 0x000fe200000006ff */
[----:B------:R1:W-:Y:S04]  /*3050*/  STS [UR37+0x120], R9 ;  /* 0x00012009ff007988 */ /* 0x0003e80008000825 */
[----:B------:R1:W-:Y:S04]  /*3060*/  STAS [R2.64], R11 ;  /* 0x0000000b02007dbd */ /* 0x0003e8000c0008ff */
[----:B------:R1:W-:Y:S04]  /*3070*/  ATOMS.OR RZ, [UR4+0x14], R7 ;  /* 0x00001407ffff798c */ /* 0x0003e8000b000004 */
[----:B------:R1:W-:Y:S04]  /*3080*/  ATOMS.OR RZ, [UR4+0x18], R6 ;  /* 0x00001806ffff798c */ /* 0x0003e8000b000004 */
[----:B------:R1:W-:Y:S02]  /*3090*/  ATOMS.XOR RZ, [UR4+0x10], R4 ;  /* 0x00001004ffff798c */ /* 0x0003e4000b800004 */
.L_x_56:
[----:B------:R-:W-:Y:S05]  /*30a0*/  BSYNC B0 ;  /* 0x0000000000007941 */ /* 0x000fea0003800000 */
.L_x_55:
[----:B------:R-:W-:Y:S05]  /*30b0*/  BRA.U UP0, `(.L_x_61) ;  /* 0x00000001006c7547 */ /* 0x000fea000b800000 */
[----:B------:R-:W-:-:S03]  /*30c0*/  UMOV UR5, 0xffffffff ;  /* 0xffffffff00057882 */ /* 0x000fc60000000000 */
[----:B------:R-:W-:Y:S05]  /*30d0*/  BRA.DIV UR5, `(.L_x_62) ;  /* 0x0000005a05987947 */ /* 0x000fea000b800000 */
[----:B------:R-:W-:-:S13]  /*30e0*/  ELECT P6, URZ, PT ;  /* 0x0000000000ff782f */ /* 0x000fda00038c0000 */
.L_x_160:
[----:B------:R-:W-:Y:S05]  /*30f0*/  @!P6 BRA `(.L_x_61) ;  /* 0x00000000005ce947 */ /* 0x000fea0003800000 */
[----:B-1----:R-:W1:Y:S02]  /*3100*/  LDS R3, [UR4+0x10] ;  /* 0x00001004ff037984 */ /* 0x002e640008000800 */
[----:B-1----:R-:W-:-:S04]  /*3110*/  SHF.L.U32 R3, R3, 0x1f, RZ ;  /* 0x0000001f03037819 */ /* 0x002fc800000006ff */
[----:B------:R-:W1:Y:S02]  /*3120*/  SYNCS.PHASECHK.TRANS64.TRYWAIT P0, [UR4+0x8], R3 ;  /* 0x00000803ff0075a7 */ /* 0x000e640008001104 */
[----:B-1----:R-:W-:Y:S05]  /*3130*/  @P0 BRA `(.L_x_63) ;  /* 0x0000000000080947 */ /* 0x002fea0003800000 */
[----:B------:R-:W1:Y:S02]  /*3140*/  SYNCS.PHASECHK.TRANS64.TRYWAIT P0, [UR4+0x8], R3 ;  /* 0x00000803ff0075a7 */ /* 0x000e640008001104 */
[----:B-1----:R-:W-:Y:S05]  /*3150*/  @!P0 BRA `(.L_x_64) ;  /* 0x0000005800988947 */ /* 0x002fea0003800000 */
.L_x_63:
[----:B------:R-:W2:Y:S01]  /*3160*/  LDS R5, [UR37+0x120] ;  /* 0x00012025ff057984 */ /* 0x000ea20008000800 */
[----:B-1----:R-:W-:Y:S02]  /*3170*/  HFMA2 R2, -RZ, RZ, 0, 5.9604644775390625e-08 ;  /* 0x00000001ff027431 */ /* 0x002fe400000001ff */
[----:B------:R-:W-:Y:S01]  /*3180*/  IMAD.MOV.U32 R3, RZ, RZ, 0xffff ;  /* 0x0000ffffff037424 */ /* 0x000fe200078e00ff */
[----:B------:R-:W-:Y:S01]  /*3190*/  UPRMT UR5, UR8, 0x654, UR6 ;  /* 0x0000065408057896 */ /* 0x000fe20008000006 */
[----:B--2---:R-:W-:-:S03]  /*31a0*/  IMAD.SHL.U32 R4, R5, 0x20, RZ ;  /* 0x0000002005047824 */ /* 0x004fc600078e00ff */
[-C--:B------:R-:W-:Y:S02]  /*31b0*/  SHF.L.U32 R3, R3, R5.reuse, RZ ;  /* 0x0000000503037219 */ /* 0x080fe400000006ff */
[----:B------:R-:W-:Y:S01]  /*31c0*/  SHF.L.U32 R5, R2, R5, RZ ;  /* 0x0000000502057219 */ /* 0x000fe200000006ff */
[----:B------:R2:W-:Y:S04]  /*31d0*/  STS [UR37+0x120], R4 ;  /* 0x00012004ff007988 */ /* 0x0005e80008000825 */
[----:B------:R2:W-:Y:S04]  /*31e0*/  ATOMS.OR RZ, [UR4+0x14], R3 ;  /* 0x00001403ffff798c */ /* 0x0005e8000b000004 */
[----:B------:R2:W-:Y:S01]  /*31f0*/  ATOMS.OR RZ, [UR4+0x18], R5 ;  /* 0x00001805ffff798c */ /* 0x0005e2000b000004 */
[----:B------:R-:W-:Y:S03]  /*3200*/  SYNCS.ARRIVE.TRANS64.RED.A1T0 RZ, [UR5], RZ ;  /* 0x000000ffffff79a7 */ /* 0x000fe60008100405 */
[----:B------:R2:W-:Y:S01]  /*3210*/  ATOMS.XOR RZ, [UR4+0x10], R2 ;  /* 0x00001002ffff798c */ /* 0x0005e2000b800004 */
[----:B------:R-:W-:Y:S05]  /*3220*/  BRA `(.L_x_61) ;  /* 0x0000000000107947 */ /* 0x000fea0003800000 */
.L_x_54:
[----:B------:R-:W-:-:S05]  /*3230*/  MOV R2, 0xffffffff ;  /* 0xffffffff00027802 */ /* 0x000fca0000000f00 */
[----:B------:R1:W-:Y:S02]  /*3240*/  STS [UR37+0x120], R2 ;  /* 0x00012002ff007988 */ /* 0x0003e40008000825 */
[----:B-1----:R-:W-:Y:S02]  /*3250*/  MOV R2, 0x3270 ;  /* 0x0000327000027802 */ /* 0x002fe40000000f00 */
[----:B-----5:R-:W-:Y:S05]  /*3260*/  CALL.REL.NOINC `($__internal_1_$__cuda_sm10x_tcgen05_guardrail_trap_phase_invalid_during_alloc) ;  /* 0x00000060006c7944 */ /* 0x020fea0003c00000 */
.L_x_61:
[----:B------:R-:W-:Y:S05]  /*3270*/  WARPSYNC.ALL ;  /* 0x0000000000007948 */ /* 0x000fea0003800000 */
[----:B------:R-:W3:Y:S01]  /*3280*/  S2UR UR5, SR_CgaCtaId ;  /* 0x00000000000579c3 */ /* 0x000ee20000008800 */
[----:B------:R-:W-:Y:S01]  /*3290*/  UMOV UR4, 0x400 ;  /* 0x0000040000047882 */ /* 0x000fe20000000000 */
[----:B------:R-:W-:-:S06]  /*32a0*/  NOP ;  /* 0x0000000000007918 */ /* 0x000fcc0000000000 */
[----:B------:R-:W-:Y:S06]  /*32b0*/  BAR.ARV 0x6, 0xa0 ;  /* 0x0182800000007b1d */ /* 0x000fec0000002000 */
[----:B------:R-:W4:Y:S01]  /*32c0*/  LDCU UR6, c[0x0][0x38c] ;  /* 0x00007180ff0677ac */ /* 0x000f220008000800 */
[----:B------:R-:W-:Y:S01]  /*32d0*/  LOP3.LUT R0, R0, 0xffff, RZ, 0xc0, !PT ;  /* 0x0000ffff00007812 */ /* 0x000fe200078ec0ff */
[----:B-1----:R-:W-:Y:S01]  /*32e0*/  IMAD.MOV.U32 R9, RZ, RZ, 0x1 ;  /* 0x00000001ff097424 */ /* 0x002fe200078e00ff */
[----:B------:R-:W-:Y:S01]  /*32f0*/  LOP3.LUT R8, R8, 0xffff, RZ, 0xc0, !PT ;  /* 0x0000ffff08087812 */ /* 0x000fe200078ec0ff */
[----:B------:R-:W-:Y:S01]  /*3300*/  UMOV UR18, URZ ;  /* 0x000000ff00127c82 */ /* 0x000fe20008000000 */
[----:B------:R-:W-:Y:S01]  /*3310*/  R2UR UR11, R0 ;  /* 0x00000000000b72ca */ /* 0x000fe200000e0000 */
[----:B------:R-:W-:Y:S01]  /*3320*/  UMOV UR17, URZ ;  /* 0x000000ff00117c82 */ /* 0x000fe20008000000 */
[----:B------:R-:W-:Y:S01]  /*3330*/  R2UR UR12, R8 ;  /* 0x00000000080c72ca */ /* 0x000fe200000e0000 */
[----:B------:R-:W-:Y:S01]  /*3340*/  IMAD.MOV.U32 R8, RZ, RZ, RZ ;  /* 0x000000ffff087224 */ /* 0x000fe200078e00ff */
[----:B------:R-:W-:Y:S01]  /*3350*/  UMOV UR16, URZ ;  /* 0x000000ff00107c82 */ /* 0x000fe20008000000 */
[----:B---3--:R-:W-:-:S02]  /*3360*/  ULEA UR5, UR5, UR4, 0x18 ;  /* 0x0000000405057291 */ /* 0x008fc4000f8ec0ff */
[----:B------:R-:W-:Y:S02]  /*3370*/  UISETP.NE.AND UP2, UPT, UR9, URZ, UPT ;  /* 0x000000ff0900728c */ /* 0x000fe4000bf45270 */
[----:B------:R-:W-:Y:S02]  /*3380*/  UIADD3 UR13, UPT, UPT, UR5, 0x8300, URZ ;  /* 0x00008300050d7890 */ /* 0x000fe4000fffe0ff */
[----:B------:R-:W-:Y:S02]  /*3390*/  UIADD3 UR20, UPT, UPT, UR5, 0x4300, URZ ;  /* 0x0000430005147890 */ /* 0x000fe4000fffe0ff */
[----:B----4-:R-:W-:Y:S01]  /*33a0*/  UIADD3 UR6, UPT, UPT, UR6, 0x3f, URZ ;  /* 0x0000003f06067890 */ /* 0x010fe2000fffe0ff */
[----:B--2---:R-:W1:Y:S01]  /*33b0*/  LDS R2, [UR5+0x120] ;  /* 0x00012005ff027984 */ /* 0x004e620008000800 */
[----:B------:R-:W-:Y:S02]  /*33c0*/  USHF.R.U32.HI UR13, URZ, 0x4, UR13 ;  /* 0x00000004ff0d7899 */ /* 0x000fe4000801160d */
[----:B------:R-:W-:-:S02]  /*33d0*/  USHF.R.S32.HI UR4, URZ, 0x1f, UR6 ;  /* 0x0000001fff047899 */ /* 0x000fc40008011406 */
[----:B------:R-:W-:Y:S02]  /*33e0*/  USHF.R.U32.HI UR20, URZ, 0x4, UR20 ;  /* 0x00000004ff147899 */ /* 0x000fe40008011614 */
[----:B------:R-:W-:Y:S02]  /*33f0*/  ULEA.HI UR4, UR4, UR6, URZ, 0x6 ;  /* 0x0000000604047291 */ /* 0x000fe4000f8f30ff */
[----:B------:R-:W-:Y:S02]  /*3400*/  ULOP3.LUT UR13, UR13, 0x3fff, URZ, 0xc0, !UPT ;  /* 0x00003fff0d0d7892 */ /* 0x000fe4000f8ec0ff */
[----:B------:R-:W-:Y:S01]  /*3410*/  USHF.R.S32.HI UR4, URZ, 0x6, UR4 ;  /* 0x00000006ff047899 */ /* 0x000fe20008011404 */
[----:B------:R-:W-:Y:S01]  /*3420*/  UMOV UR28, 0x0 ;  /* 0x00000000001c7882 */ /* 0x000fe20000000000 */
[----:B------:R-:W-:Y:S02]  /*3430*/  UMOV UR29, 0x8208010 ;  /* 0x08208010001d7882 */ /* 0x000fe40000000000 */
[----:B------:R-:W-:-:S02]  /*3440*/  UISETP.LT.AND UP0, UPT, UR4, 0x1, UPT ;  /* 0x000000010400788c */ /* 0x000fc4000bf01270 */
[----:B------:R-:W-:Y:S02]  /*3450*/  ULOP3.LUT UR20, UR20, 0x3fff, URZ, 0xc0, !UPT ;  /* 0x00003fff14147892 */ /* 0x000fe4000f8ec0ff */
[----:B------:R-:W-:Y:S02]  /*3460*/  ULOP3.LUT UR13, UR13, 0x10000, URZ, 0xfc, !UPT ;  /* 0x000100000d0d7892 */ /* 0x000fe4000f8efcff */
[----:B------:R-:W-:Y:S01]  /*3470*/  USEL UR19, UR4, 0x1, !UP0 ;  /* 0x0000000104137887 */ /* 0x000fe2000c000000 */
[----:B------:R-:W-:Y:S01]  /*3480*/  UMOV UR26, 0x0 ;  /* 0x00000000001a7882 */ /* 0x000fe20000000000 */
[----:B------:R-:W-:Y:S01]  /*3490*/  UMOV UR27, 0x8208010 ;  /* 0x08208010001b7882 */ /* 0x000fe20000000000 */
[----:B------:R-:W-:Y:S01]  /*34a0*/  UMOV UR24, 0x0 ;  /* 0x0000000000187882 */ /* 0x000fe20000000000 */
[----:B------:R-:W-:Y:S01]  /*34b0*/  UMOV UR25, 0x8208010 ;  /* 0x0820801000197882 */ /* 0x000fe20000000000 */
[----:B------:R-:W-:Y:S01]  /*34c0*/  UMOV UR22, 0x0 ;  /* 0x0000000000167882 */ /* 0x000fe20000000000 */
[----:B------:R-:W-:Y:S01]  /*34d0*/  UMOV UR23, 0x8208010 ;  /* 0x0820801000177882 */ /* 0x000fe20000000000 */
[----:B-1----:R-:W-:-:S02]  /*34e0*/  R2UR UR21, R2 ;  /* 0x00000000021572ca */ /* 0x002fc400000e0000 */
[----:B------:R-:W-:-:S13]  /*34f0*/  CS2R R2, SRZ ;  /* 0x0000000000027805 */ /* 0x000fda000001ff00 */
.L_x_72:
[C---:B------:R-:W-:Y:S02]  /*3500*/  LEA R0, R8.reuse, UR5, 0x3 ;  /* 0x0000000508007c11 */ /* 0x040fe4000f8e18ff */
[----:B------:R-:W-:Y:S02]  /*3510*/  SHF.L.U32 R5, R3, 0x1f, RZ ;  /* 0x0000001f03057819 */ /* 0x000fe400000006ff */
[----:B------:R-:W-:Y:S02]  /*3520*/  LEA R4, R8, UR5, 0x4 ;  /* 0x0000000508047c11 */ /* 0x000fe4000f8e20ff */
[----:B------:R-:W1:Y:S02]  /*3530*/  SYNCS.PHASECHK.TRANS64.TRYWAIT P0, [R0+URZ+0x70], R5 ;  /* 0x00007005000075a7 */ /* 0x000e6400080011ff */
[----:B-1-34-:R-:W-:Y:S05]  /*3540*/  @!P0 BRA `(.L_x_65) ;  /* 0x0000005400b48947 */ /* 0x01afea0003800000 */
.L_x_161:
[----:B-1----:R-:W1:Y:S01]  /*3550*/  LDS.128 R4, [R4+0x100] ;  /* 0x0001000004047984 */ /* 0x002e620000000c00 */
[----:B------:R-:W-:Y:S02]  /*3560*/  VIADD R0, R0, 0x80 ;  /* 0x0000008000007836 */ /* 0x000fe40000000000 */
[----:B------:R-:W-:Y:S01]  /*3570*/  VIADD R8, R8, 0x1 ;  /* 0x0000000108087836 */ /* 0x000fe20000000000 */
[----:B------:R-:W-:Y:S01]  /*3580*/  @!PT LDS RZ, [RZ] ;  /* 0x00000000fffff984 */ /* 0x000fe20000000800 */
[----:B------:R-:W-:Y:S01]  /*3590*/  @!PT LDS RZ, [RZ] ;  /* 0x00000000fffff984 */ /* 0x000fe20000000800 */
[----:B------:R-:W-:Y:S01]  /*35a0*/  @!PT LDS RZ, [RZ] ;  /* 0x00000000fffff984 */ /* 0x000fe20000000800 */
[----:B------:R-:W-:Y:S01]  /*35b0*/  @!PT LDS RZ, [RZ] ;  /* 0x00000000fffff984 */ /* 0x000fe20000000800 */
[----:B------:R2:W-:Y:S06]  /*35c0*/  MEMBAR.ALL.CTA ;  /* 0x0000000000007992 */ /* 0x0005ec0000008000 */
[----:B--2---:R-:W2:Y:S01]  /*35d0*/  FENCE.VIEW.ASYNC.S ;  /* 0x00000000000073c6 */ /* 0x004ea20000000000 */
[----:B------:R-:W-:-:S04]  /*35e0*/  PRMT R0, RZ, 0x654, R0 ;  /* 0x00000654ff007816 */ /* 0x000fc80000000000 */
[----:B--2---:R2:W-:Y:S01]  /*35f0*/  SYNCS.ARRIVE.TRANS64.RED.A1T0 RZ, [R0+URZ], RZ ;  /* 0x000000ff00ff79a7 */ /* 0x0045e200081004ff */
[----:B-1----:R-:W-:Y:S01]  /*3600*/  LOP3.LUT P1, RZ, R6, 0x1, RZ, 0xc0, !PT ;  /* 0x0000000106ff7812 */ /* 0x002fe2000782c0ff */
[----:B--2---:R-:W-:-:S12]  /*3610*/  BRA.U UP2, `(.L_x_66) ;  /* 0x0000000502087547 */ /* 0x004fd8000b800000 */
[----:B------:R-:W1:Y:S01]  /*3620*/  LDCU UR6, c[0x0][0x38c] ;  /* 0x00007180ff0677ac */ /* 0x000e620008000800 */
[----:B------:R-:W-:Y:S02]  /*3630*/  PLOP3.LUT P2, PT, PT, PT, PT, 0x80, 0x8 ;  /* 0x000000000008781c */ /* 0x000fe40003f4f070 */
[----:B------:R-:W-:Y:S01]  /*3640*/  SHF.L.U32 R5, R9, 0x1f, RZ ;  /* 0x0000001f09057819 */ /* 0x000fe200000006ff */
[----:B------:R-:W-:Y:S02]  /*3650*/  ULEA UR7, UR18, UR5, 0x3 ;  /* 0x0000000512077291 */ /* 0x000fe4000f8e18ff */
[----:B------:R-:W-:Y:S02]  /*3660*/  ULEA UR10, UR18, UR21, 0x6 ;  /* 0x00000015120a7291 */ /* 0x000fe4000f8e30ff */
[----:B-1----:R-:W-:-:S06]  /*3670*/  UISETP.GE.AND UP0, UPT, UR6, 0x1, UPT ;  /* 0x000000010600788c */ /* 0x002fcc000bf06270 */
[----:B------:R-:W-:-:S05]  /*3680*/  PLOP3.LUT P0, PT, PT, PT, UP0, 0x80, 0x8 ;  /* 0x000000000008781c */ /* 0x000fca0003f0f008 */
[----:B------:R-:W-:-:S08]  /*3690*/  @UP0 ULEA UR6, UR17, UR5, 0x3 ;  /* 0x0000000511060291 */ /* 0x000fd0000f8e18ff */
[----:B------:R-:W-:-:S04]  /*36a0*/  @P0 SHF.L.U32 R0, R2, 0x1f, RZ ;  /* 0x0000001f02000819 */ /* 0x000fc800000006ff */
[----:B------:R1:W2:Y:S01]  /*36b0*/  @P0 SYNCS.PHASECHK.TRANS64.TRYWAIT P2, [UR6], R0 ;  /* 0x00000000ff0005a7 */ /* 0x0002a20008041106 */
[----:B------:R-:W3:Y:S02]  /*36c0*/  SYNCS.PHASECHK.TRANS64.TRYWAIT P0, [UR7+0xb0], R5 ;  /* 0x0000b005ff0075a7 */ /* 0x000ee40008001107 */
[----:B-123--:R-:W-:Y:S05]  /*36d0*/  @!P0 BRA `(.L_x_67) ;  /* 0x0000005400648947 */ /* 0x00efea0003800000 */
.L_x_163:
[----:B------:R-:W-:Y:S01]  /*36e0*/  UMOV UR15, UR16 ;  /* 0x00000010000f7c82 */ /* 0x000fe20008000000 */
[----:B------:R-:W-:Y:S05]  /*36f0*/  BRA.U !UP0, `(.L_x_68) ;  /* 0x0000000108c07547 */ /* 0x000fea000b800000 */
[----:B------:R-:W-:Y:S02]  /*3700*/  UIADD3 UR15, UPT, UPT, UR19, UR16, URZ ;  /* 0x00000010130f7290 */ /* 0x000fe4000fffe0ff */
[----:B------:R-:W-:Y:S01]  /*3710*/  UPLOP3.LUT UP3, UPT, UPT, UPT, UPT, 0x40, 0x4 ;  /* 0x000000000004789c */ /* 0x000fe20003f6e870 */
[----:B------:R-:W-:Y:S01]  /*3720*/  UMOV UR14, UR4 ;  /* 0x00000004000e7c82 */ /* 0x000fe20008000000 */
[----:B------:R-:W-:-:S09]  /*3730*/  UMOV UR46, UR17 ;  /* 0x00000011002e7c82 */ /* 0x000fd20008000000 */
.L_x_71:
[----:B--2---:R-:W-:Y:S01]  /*3740*/  ULEA UR6, UR46, UR5, 0x3 ;  /* 0x000000052e067291 */ /* 0x004fe2000f8e18ff */
[----:B---3--:R-:W-:Y:S11]  /*3750*/  @P2 BRA `(.L_x_69) ;  /* 0x00000000000c2947 */ /* 0x008ff60003800000 */
[----:B-1----:R-:W-:Y:S04]  /*3760*/  SHF.L.U32 R5, R2, 0x1f, RZ ;  /* 0x0000001f02057819 */ /* 0x002fe800000006ff */
[----:B------:R-:W1:Y:S02]  /*3770*/  SYNCS.PHASECHK.TRANS64.TRYWAIT P0, [UR6], R5 ;  /* 0x00000005ff0075a7 */ /* 0x000e640008001106 */
[----:B-1----:R-:W-:Y:S05]  /*3780*/  @!P0 BRA `(.L_x_70) ;  /* 0x0000005400508947 */ /* 0x002fea0003800000 */
.L_x_69:
[----:B------:R-:W-:Y:S01]  /*3790*/  UISETP.NE.AND UP0, UPT, UR14, 0x1, UPT ;  /* 0x000000010e00788c */ /* 0x000fe2000bf05270 */
[----:B------:R-:W-:Y:S01]  /*37a0*/  PLOP3.LUT P2, PT, PT, PT, PT, 0x80, 0x8 ;  /* 0x000000000008781c */ /* 0x000fe20003f4f070 */
[----:B------:R-:W-:Y:S02]  /*37b0*/  UIADD3 UR17, UPT, UPT, UR46, 0x1, URZ ;  /* 0x000000012e117890 */ /* 0x000fe4000fffe0ff */
[----:B------:R-:W-:Y:S02]  /*37c0*/  ULEA UR32, UR46, UR20, 0x9 ;  /* 0x000000142e207291 */ /* 0x000fe4000f8e48ff */
[----:B------:R-:W-:Y:S01]  /*37d0*/  UISETP.NE.AND UP1, UPT, UR17, 0x2, UPT ;  /* 0x000000021100788c */ /* 0x000fe2000bf25270 */
[----:B------:R-:W-:Y:S01]  /*37e0*/  PLOP3.LUT P0, PT, PT, PT, UP0, 0x80, 0x8 ;  /* 0x000000000008781c */ /* 0x000fe20003f0f008 */
[----:B------:R-:W-:Y:S02]  /*37f0*/  UIADD3 UR44, UPT, UPT, UR32, 0x80, URZ ;  /* 0x00000080202c7890 */ /* 0x000fe4000fffe0ff */
[----:B------:R-:W-:Y:S02]  /*3800*/  USEL UR31, URZ, 0x1, UP1 ;  /* 0x00000001ff1f7887 */ /* 0x000fe40008800000 */
[----:B------:R-:W-:Y:S02]  /*3810*/  USEL UR17, UR17, URZ, UP1 ;  /* 0x000000ff11117287 */ /* 0x000fe40008800000 */
[----:B------:R-:W-:Y:S02]  /*3820*/  UIADD3 UR40, UPT, UPT, UR32, 0x100, URZ ;  /* 0x0000010020287890 */ /* 0x000fe4000fffe0ff */
[----:B------:R-:W-:Y:S01]  /*3830*/  @UP0 ULEA UR30, UR17, UR5, 0x3 ;  /* 0x00000005111e0291 */ /* 0x000fe2000f8e18ff */
[----:B------:R-:W-:Y:S01]  /*3840*/  LOP3.LUT R2, R2, UR31, RZ, 0x3c, !PT ;  /* 0x0000001f02027c12 */ /* 0x000fe2000f8e3cff */
[----:B------:R-:W-:Y:S02]  /*3850*/  UIADD3 UR36, UPT, UPT, UR32, 0x180, URZ ;  /* 0x0000018020247890 */ /* 0x000fe4000fffe0ff */
[----:B------:R-:W-:Y:S01]  /*3860*/  UIADD3 UR6, UPT, UPT, UR6, 0x10, URZ ;  /* 0x0000001006067890 */ /* 0x000fe2000fffe0ff */
[----:B-1----:R-:W-:Y:S01]  /*3870*/  @P0 SHF.L.U32 R0, R2, 0x1f, RZ ;  /* 0x0000001f02000819 */ /* 0x002fe200000006ff */
[----:B------:R-:W-:Y:S02]  /*3880*/  UIADD3 UR16, UPT, UPT, UR16, 0x1, URZ ;  /* 0x0000000110107890 */ /* 0x000fe4000fffe0ff */
[----:B------:R-:W-:Y:S01]  /*3890*/  UIADD3 UR14, UPT, UPT, UR14, -0x1, URZ ;  /* 0xffffffff0e0e7890 */ /* 0x000fe2000fffe0ff */
[----:B------:R2:W3:Y:S01]  /*38a0*/  @P0 SYNCS.PHASECHK.TRANS64.TRYWAIT P2, [UR30], R0 ;  /* 0x00000000ff0005a7 */ /* 0x0004e2000804111e */
[----:B------:R-:W-:Y:S02]  /*38b0*/  ULEA UR30, UR46, UR13, 0x9 ;  /* 0x0000000d2e1e7291 */ /* 0x000fe4000f8e48ff */
[----:B------:R-:W-:Y:S02]  /*38c0*/  UISETP.NE.AND UP0, UPT, UR16, UR15, UPT ;  /* 0x0000000f1000728c */ /* 0x000fe4000bf05270 */
[----:B------:R-:W-:Y:S02]  /*38d0*/  UIADD3 UR42, UPT, UPT, UR30, 0x2, URZ ;  /* 0x000000021e2a7890 */ /* 0x000fe4000fffe0ff */
[----:B------:R-:W-:Y:S02]  /*38e0*/  UIADD3 UR38, UPT, UPT, UR30, 0x4, URZ ;  /* 0x000000041e267890 */ /* 0x000fe4000fffe0ff */
[----:B------:R-:W-:Y:S01]  /*38f0*/  UIADD3 UR34, UPT, UPT, UR30, 0x6, URZ ;  /* 0x000000061e227890 */ /* 0x000fe2000fffe0ff */
[----:B------:R-:W-:Y:S01]  /*3900*/  UMOV UR33, 0x40004040 ;  /* 0x4000404000217882 */ /* 0x000fe20000000000 */
[----:B------:R-:W-:Y:S01]  /*3910*/  UMOV UR31, 0x40004040 ;  /* 0x40004040001f7882 */ /* 0x000fe20000000000 */
[----:B------:R-:W-:Y:S01]  /*3920*/  UMOV UR45, 0x40004040 ;  /* 0x40004040002d7882 */ /* 0x000fe20000000000 */
[----:B------:R2:W-:Y:S01]  /*3930*/  UTCHMMA.2CTA gdesc[UR32], gdesc[UR30], tmem[UR10], tmem[UR28], idesc[UR29], UP3 ;  /* 0x00ff1c1e200075ea */ /* 0x0005e20009a0000a */
[----:B------:R-:W-:Y:S01]  /*3940*/  UPLOP3.LUT UP3, UPT, UPT, UPT, UPT, 0x80, 0x8 ;  /* 0x000000000008789c */ /* 0x000fe20003f6f070 */
[----:B------:R-:W-:Y:S01]  /*3950*/  UMOV UR43, 0x40004040 ;  /* 0x40004040002b7882 */ /* 0x000fe20000000000 */
[----:B------:R-:W-:Y:S01]  /*3960*/  UMOV UR41, 0x40004040 ;  /* 0x4000404000297882 */ /* 0x000fe20000000000 */
[----:B------:R2:W-:Y:S01]  /*3970*/  UTCHMMA.2CTA gdesc[UR44], gdesc[UR42], tmem[UR10], tmem[UR26], idesc[UR27], UPT ;  /* 0x00ff1a2a2c0075ea */ /* 0x0005e2000ba0000a */
[----:B------:R-:W-:Y:S01]  /*3980*/  UMOV UR39, 0x40004040 ;  /* 0x4000404000277882 */ /* 0x000fe20000000000 */
[----:B------:R-:W-:Y:S01]  /*3990*/  UMOV UR37, 0x40004040 ;  /* 0x4000404000257882 */ /* 0x000fe20000000000 */
[----:B------:R-:W-:Y:S01]  /*39a0*/  UMOV UR35, 0x40004040 ;  /* 0x4000404000237882 */ /* 0x000fe20000000000 */
[----:B------:R2:W-:Y:S01]  /*39b0*/  UTCHMMA.2CTA gdesc[UR40], gdesc[UR38], tmem[UR10], tmem[UR24], idesc[UR25], UPT ;  /* 0x00ff1826280075ea */ /* 0x0005e2000ba0000a */
[----:B------:R2:W-:Y:S01]  /*39c0*/  UTCHMMA.2CTA gdesc[UR36], gdesc[UR34], tmem[UR10], tmem[UR22], idesc[UR23], UPT ;  /* 0x00ff1622240075ea */ /* 0x0005e2000ba0000a */
[----:B------:R2:W-:Y:S01]  /*39d0*/  UTCBAR.2CTA.MULTICAST [UR6], URZ, UR12 ;  /* 0x000000ff060073e9 */ /* 0x0005e2000820080c */
[----:B------:R-:W-:Y:S01]  /*39e0*/  UMOV UR46, UR17 ;  /* 0x00000011002e7c82 */ /* 0x000fe20008000000 */
[----:B------:R-:W-:Y:S05]  /*39f0*/  BRA.U UP0, `(.L_x_71) ;  /* 0xfffffffd00507547 */ /* 0x000fea000b83ffff */
.L_x_68:
[----:B------:R-:W-:Y:S01]  /*3a00*/  UIADD3 UR7, UPT, UPT, UR7, 0x90, URZ ;  /* 0x0000009007077890 */ /* 0x000fe2000fffe0ff */
[----:B------:R-:W-:-:S08]  /*3a10*/  UMOV UR16, UR15 ;  /* 0x0000000f00107c82 */ /* 0x000fd00008000000 */
[----:B------:R4:W-:Y:S01]  /*3a20*/  UTCBAR.2CTA.MULTICAST [UR7], URZ, UR11 ;  /* 0x000000ff070073e9 */ /* 0x0009e2000820080b */
[----:B------:R-:W-:Y:S02]  /*3a30*/  NOP ;  /* 0x0000000000007918 */ /* 0x000fe40000000000 */
.L_x_66:
[----:B------:R-:W-:Y:S01]  /*3a40*/  UIADD3 UR18, UPT, UPT, UR18, 0x1, URZ ;  /* 0x0000000112127890 */ /* 0x000fe2000fffe0ff */
[----:B------:R-:W-:-:S03]  /*3a50*/  ISETP.NE.AND P0, PT, R8, 0x2, PT ;  /* 0x000000020800780c */ /* 0x000fc60003f05270 */
[----:B------:R-:W-:Y:S01]  /*3a60*/  UISETP.NE.AND UP0, UPT, UR18, 0x4, UPT ;  /* 0x000000041200788c */ /* 0x000fe2000bf05270 */
[----:B-12---:R-:W-:Y:S02]  /*3a70*/  SEL R0, RZ, 0x1, P0 ;  /* 0x00000001ff007807 */ /* 0x006fe40000000000 */
[----:B------:R-:W-:Y:S01]  /*3a80*/  SEL R8, R8, RZ, P0 ;  /* 0x000000ff08087207 */ /* 0x000fe20000000000 */
[----:B------:R-:W-:Y:S01]  /*3a90*/  USEL UR6, URZ, 0x1, UP0 ;  /* 0x00000001ff067887 */ /* 0x000fe20008000000 */
[----:B------:R-:W-:Y:S01]  /*3aa0*/  LOP3.LUT R3, R3, R0, RZ, 0x3c, !PT ;  /* 0x0000000003037212 */ /* 0x000fe200078e3cff */
[----:B------:R-:W-:-:S04]  /*3ab0*/  USEL UR18, UR18, URZ, UP0 ;  /* 0x000000ff12127287 */ /* 0x000fc80008000000 */
[----:B------:R-:W-:Y:S01]  /*3ac0*/  LOP3.LUT R9, R9, UR6, RZ, 0x3c, !PT ;  /* 0x0000000609097c12 */ /* 0x000fe2000f8e3cff */
[----:B------:R-:W-:Y:S07]  /*3ad0*/  @P1 BRA `(.L_x_72) ;  /* 0xfffffff800881947 */ /* 0x000fee000383ffff */
[----:B------:R-:W1:Y:S01]  /*3ae0*/  S2UR UR4, SR_CgaCtaId ;  /* 0x00000000000479c3 */ /* 0x000e620000008800 */
[----:B------:R-:W-:Y:S01]  /*3af0*/  ELECT P0, URZ, PT ;  /* 0x0000000000ff782f */ /* 0x000fe20003800000 */
[----:B------:R-:W-:Y:S01]  /*3b00*/  HFMA2 R0, -RZ, RZ, 0, 5.9604644775390625e-08 ;  /* 0x00000001ff007431 */ /* 0x000fe200000001ff */
[----:B------:R-:W-:-:S05]  /*3b10*/  UMOV UR6, 0x40 ;  /* 0x0000004000067882 */ /* 0x000fca0000000000 */
[----:B------:R-:W-:Y:S01]  /*3b20*/  UVIRTCOUNT.DEALLOC.SMPOOL 0x80 ;  /* 0x000000800000784c */ /* 0x000fe20000000000 */
[----:B------:R-:W-:Y:S02]  /*3b30*/  UISETP.NE.AND UP0, UPT, UR9, URZ, UPT ;  /* 0x000000ff0900728c */ /* 0x000fe4000bf05270 */
[----:B-1----:R-:W-:-:S09]  /*3b40*/  ULEA UR4, UR4, UR6, 0x18 ;  /* 0x0000000604047291 */ /* 0x002fd2000f8ec0ff */
[----:B------:R1:W-:Y:S01]  /*3b50*/  @P0 STS.U8 [UR4+0x1c], R0 ;  /* 0x00001c00ff000988 */ /* 0x0003e20008000004 */
[----:B------:R-:W-:Y:S05]  /*3b60*/  BRA.U UP0, `(.L_x_73) ;  /* 0x0000000100a07547 */ /* 0x000fea000b800000 */
[----:B------:R-:W-:Y:S01]  /*3b70*/  UIADD3 UR6, UPT, UPT, UR5, 0xb0, URZ ;  /* 0x000000b005067890 */ /* 0x000fe2000fffe0ff */
[----:B------:R-:W-:-:S03]  /*3b80*/  SHF.L.U32 R3, R9, 0x1f, RZ ;  /* 0x0000001f09037819 */ /* 0x000fc600000006ff */
[----:B----4-:R-:W-:-:S09]  /*3b90*/  ULEA UR7, UR18, UR6, 0x3 ;  /* 0x0000000612077291 */ /* 0x010fd2000f8e18ff */
[----:B------:R-:W2:Y:S02]  /*3ba0*/  SYNCS.PHASECHK.TRANS64.TRYWAIT P0, [UR7], R3 ;  /* 0x00000003ff0075a7 */ /* 0x000ea40008001107 */
[----:B--2---:R-:W-:Y:S05]  /*3bb0*/  @!P0 BRA `(.L_x_74) ;  /* 0x00000050005c8947 */ /* 0x004fea0003800000 */
.L_x_166:
[----:B------:R-:W-:-:S04]  /*3bc0*/  UIADD3 UR9, UPT, UPT, UR18, 0x1, URZ ;  /* 0x0000000112097890 */ /* 0x000fc8000fffe0ff */
[----:B------:R-:W-:-:S04]  /*3bd0*/  UISETP.NE.AND UP1, UPT, UR9, 0x4, UPT ;  /* 0x000000040900788c */ /* 0x000fc8000bf25270 */
[----:B------:R-:W-:Y:S02]  /*3be0*/  USEL UR10, URZ, 0x1, UP1 ;  /* 0x00000001ff0a7887 */ /* 0x000fe40008800000 */
[----:B------:R-:W-:-:S04]  /*3bf0*/  USEL UR9, UR9, URZ, UP1 ;  /* 0x000000ff09097287 */ /* 0x000fc80008800000 */
[----:B------:R-:W-:Y:S01]  /*3c00*/  ULEA UR7, UR9, UR6, 0x3 ;  /* 0x0000000609077291 */ /* 0x000fe2000f8e18ff */
[----:B------:R-:W-:-:S04]  /*3c10*/  LOP3.LUT R2, R9, UR10, RZ, 0x3c, !PT ;  /* 0x0000000a09027c12 */ /* 0x000fc8000f8e3cff */
[----:B-1----:R-:W-:-:S04]  /*3c20*/  SHF.L.U32 R3, R2, 0x1f, RZ ;  /* 0x0000001f02037819 */ /* 0x002fc800000006ff */
[----:B------:R-:W1:Y:S02]  /*3c30*/  SYNCS.PHASECHK.TRANS64.TRYWAIT P0, [UR7], R3 ;  /* 0x00000003ff0075a7 */ /* 0x000e640008001107 */
[----:B-1----:R-:W-:Y:S05]  /*3c40*/  @!P0 BRA `(.L_x_75) ;  /* 0x0000005000508947 */ /* 0x002fea0003800000 */
.L_x_168:
        /* <DEDUP_REMOVED lines=9> */
.L_x_170:
[----:B------:R-:W-:-:S04]  /*3ce0*/  UIADD3 UR9, UPT, UPT, UR9, 0x1, URZ ;  /* 0x0000000109097890 */ /* 0x000fc8000fffe0ff */
[----:B------:R-:W-:-:S04]  /*3cf0*/  UISETP.NE.AND UP1, UPT, UR9, 0x4, UPT ;  /* 0x000000040900788c */ /* 0x000fc8000bf25270 */
[----:B------:R-:W-:Y:S02]  /*3d00*/  USEL UR7, URZ, 0x1, UP1 ;  /* 0x00000001ff077887 */ /* 0x000fe40008800000 */
[----:B------:R-:W-:-:S04]  /*3d10*/  USEL UR9, UR9, URZ, UP1 ;  /* 0x000000ff09097287 */ /* 0x000fc80008800000 */
[----:B------:R-:W-:Y:S01]  /*3d20*/  ULEA UR9, UR9, UR6, 0x3 ;  /* 0x0000000609097291 */ /* 0x000fe2000f8e18ff */
[----:B-1----:R-:W-:-:S04]  /*3d30*/  LOP3.LUT R3, R2, UR7, RZ, 0x3c, !PT ;  /* 0x0000000702037c12 */ /* 0x002fc8000f8e3cff */
[----:B------:R-:W-:Y:S01]  /*3d40*/  SHF.L.U32 R3, R3, 0x1f, RZ ;  /* 0x0000001f03037819 */ /* 0x000fe200000006ff */
[----:B------:R-:W-:-:S04]  /*3d50*/  IMAD.U32 R0, RZ, RZ, UR9 ;  /* 0x00000009ff007e24 */ /* 0x000fc8000f8e00ff */
[----:B------:R1:W2:Y:S03]  /*3d60*/  SYNCS.PHASECHK.TRANS64.TRYWAIT P0, [R0+URZ], R3 ;  /* 0x00000003000075a7 */ /* 0x0002a600080011ff */
[----:B--2---:R-:W-:Y:S05]  /*3d70*/  @!P0 NANOSLEEP.SYNCS 0x989680 ;  /* 0x009896800000895d */ /* 0x004fea0003900000 */
[----:B------:R-:W2:Y:S02]  /*3d80*/  @!P0 SYNCS.PHASECHK.TRANS64 P0, [R0+URZ], R3 ;  /* 0x00000003000085a7 */ /* 0x000ea400080010ff */
[----:B--2---:R-:W-:Y:S05]  /*3d90*/  @P0 BRA `(.L_x_77) ;  /* 0x0000000000200947 */ /* 0x004fea0003800000 */
.L_x_78:
[----:B--2---:R2:W4:Y:S02]  /*3da0*/  SYNCS.PHASECHK.TRANS64.TRYWAIT P0, [R0+URZ], R3 ;  /* 0x00000003000075a7 */ /* 0x00452400080011ff */
[----:B----4-:R-:W-:Y:S05]  /*3db0*/  @!P0 NANOSLEEP.SYNCS 0x989680 ;  /* 0x009896800000895d */ /* 0x010fea0003900000 */
[----:B------:R-:W4:Y:S02]  /*3dc0*/  @!P0 SYNCS.PHASECHK.TRANS64 P0, [R0+URZ], R3 ;  /* 0x00000003000085a7 */ /* 0x000f2400080010ff */
[----:B----4-:R-:W-:Y:S05]  /*3dd0*/  @!P0 BRA `(.L_x_78) ;  /* 0xfffffffc00f08947 */ /* 0x010fea000383ffff */
[----:B------:R-:W-:Y:S05]  /*3de0*/  BRA `(.L_x_77) ;  /* 0x00000000000c7947 */ /* 0x000fea0003800000 */
.L_x_73:
[----:B------:R-:W-:-:S04]  /*3df0*/  UIADD3 UR6, UPT, UPT, UR5, 0xf0, URZ ;  /* 0x000000f005067890 */ /* 0x000fc8000fffe0ff */
[----:B------:R-:W-:-:S09]  /*3e00*/  UPRMT UR6, UR8, 0x654, UR6 ;  /* 0x0000065408067896 */ /* 0x000fd20008000006 */
[----:B------:R-:W-:Y:S03]  /*3e10*/  SYNCS.ARRIVE.TRANS64.RED.A1T0 RZ, [UR6], RZ ;  /* 0x000000ffffff79a7 */ /* 0x000fe60008100406 */
.L_x_77:
[----:B-12---:R-:W-:Y:S01]  /*3e20*/  SHF.L.U32 R3, RZ, 0x1f, RZ ;  /* 0x0000001fff037819 */ /* 0x006fe200000006ff */
[----:B------:R-:W-:Y:S01]  /*3e30*/  UIADD3 UR6, UPT, UPT, UR5, 0xf0, URZ ;  /* 0x000000f005067890 */ /* 0x000fe2000fffe0ff */
[----:B------:R-:W-:Y:S02]  /*3e40*/  PLOP3.LUT P0, PT, PT, PT, UP0, 0x80, 0x8 ;  /* 0x000000000008781c */ /* 0x000fe40003f0f008 */
[----:B------:R-:W1:Y:S02]  /*3e50*/  SYNCS.PHASECHK.TRANS64.TRYWAIT P1, [UR5+0xf0], R3 ;  /* 0x0000f003ff0075a7 */ /* 0x000e640008021105 */
[----:B-1----:R-:W-:Y:S09]  /*3e60*/  @!P1 BRA `(.L_x_79) ;  /* 0x0000004c00f89947 */ /* 0x002ff20003800000 */
.L_x_172:
[----:B------:R-:W-:Y:S01]  /*3e70*/  @!UP0 UPRMT UR6, UR8, 0x654, UR6 ;  /* 0x0000065408068896 */ /* 0x000fe20008000006 */
[----:B------:R-:W-:Y:S02]  /*3e80*/  UMOV UR5, 0x1 ;  /* 0x0000000100057882 */ /* 0x000fe40000000000 */
[----:B------:R-:W-:-:S06]  /*3e90*/  UMOV UR8, 0xffff ;  /* 0x0000ffff00087882 */ /* 0x000fcc0000000000 */
[----:B------:R-:W-:Y:S01]  /*3ea0*/  @!P0 SYNCS.ARRIVE.TRANS64.RED.A1T0 RZ, [UR6], RZ ;  /* 0x000000ffffff89a7 */ /* 0x000fe20008100406 */
[----:B------:R-:W-:Y:S01]  /*3eb0*/  NOP ;  /* 0x0000000000007918 */ /* 0x000fe20000000000 */
[----:B-1----:R-:W1:Y:S01]  /*3ec0*/  LDS R0, [UR4+0x14] ;  /* 0x00001404ff007984 */ /* 0x002e620008000800 */
[----:B------:R-:W-:-:S04]  /*3ed0*/  ULOP3.LUT UR6, UR21, 0xffff, URZ, 0xc0, !UPT ;  /* 0x0000ffff15067892 */ /* 0x000fc8000f8ec0ff */
[----:B------:R-:W-:-:S04]  /*3ee0*/  USHF.R.U32.HI UR6, URZ, 0x5, UR6 ;  /* 0x00000005ff067899 */ /* 0x000fc80008011606 */
[----:B------:R-:W-:Y:S02]  /*3ef0*/  USHF.L.U32 UR8, UR8, UR6, URZ ;  /* 0x0000000608087299 */ /* 0x000fe400080006ff */
[----:B------:R-:W-:-:S04]  /*3f00*/  USHF.L.U32 UR5, UR5, UR6, URZ ;  /* 0x0000000605057299 */ /* 0x000fc800080006ff */
[----:B-1----:R-:W-:-:S04]  /*3f10*/  LOP3.LUT R0, R0, UR8, RZ, 0xc0, !PT ;  /* 0x0000000800007c12 */ /* 0x002fc8000f8ec0ff */
[----:B------:R-:W-:-:S13]  /*3f20*/  ISETP.NE.AND P0, PT, R0, UR8, PT ;  /* 0x0000000800007c0c */ /* 0x000fda000bf05270 */
[----:B------:R-:W-:Y:S05]  /*3f30*/  @P0 BRA `(.L_x_80) ;  /* 0x0000000000580947 */ /* 0x000fea0003800000 */
[----:B------:R-:W1:Y:S02]  /*3f40*/  LDS R0, [UR4+0x18] ;  /* 0x00001804ff007984 */ /* 0x000e640008000800 */
[----:B-1----:R-:W-:-:S04]  /*3f50*/  LOP3.LUT R0, R0, UR5, RZ, 0xc0, !PT ;  /* 0x0000000500007c12 */ /* 0x002fc8000f8ec0ff */
[----:B------:R-:W-:-:S13]  /*3f60*/  ISETP.NE.AND P0, PT, R0, UR5, PT ;  /* 0x0000000500007c0c */ /* 0x000fda000bf05270 */
[----:B------:R-:W-:Y:S05]  /*3f70*/  @P0 BRA `(.L_x_81) ;  /* 0x00000000003c0947 */ /* 0x000fea0003800000 */
[----:B------:R-:W1:Y:S01]  /*3f80*/  S2R R2, SR_LANEID ;  /* 0x0000000000027919 */ /* 0x000e620000000000 */
[----:B------:R-:W-:Y:S01]  /*3f90*/  ULOP3.LUT UR8, URZ, UR8, URZ, 0x33, !UPT ;  /* 0x00000008ff087292 */ /* 0x000fe2000f8e33ff */
[----:B------:R-:W-:Y:S01]  /*3fa0*/  LOP3.LUT R4, RZ, UR5, RZ, 0x33, !PT ;  /* 0x00000005ff047c12 */ /* 0x000fe2000f8e33ff */
[----:B----4-:R-:W-:Y:S02]  /*3fb0*/  VOTEU.ANY UR7, UPT, PT ;  /* 0x0000000000077886 */ /* 0x010fe400038e0100 */
[----:B------:R-:W-:Y:S01]  /*3fc0*/  UFLO.U32 UR7, UR7 ;  /* 0x00000007000772bd */ /* 0x000fe200080e0000 */
[----:B------:R-:W2:Y:S01]  /*3fd0*/  REDUX UR5, R4 ;  /* 0x00000000040573c4 */ /* 0x000ea20000000000 */
[----:B------:R-:W-:-:S06]  /*3fe0*/  IMAD.U32 R0, RZ, RZ, UR8 ;  /* 0x00000008ff007e24 */ /* 0x000fcc000f8e00ff */
[----:B------:R4:W-:Y:S01]  /*3ff0*/  UTCATOMSWS.AND URZ, UR8 ;  /* 0x0000000800ff79e3 */ /* 0x0009e20008000000 */
[----:B------:R-:W3:Y:S01]  /*4000*/  REDUX UR6, R0 ;  /* 0x00000000000673c4 */ /* 0x000ee20000000000 */
[----:B-1----:R-:W-:Y:S01]  /*4010*/  ISETP.EQ.U32.AND P0, PT, R2, UR7, PT ;  /* 0x0000000702007c0c */ /* 0x002fe2000bf02070 */
[----:B--2---:R-:W-:Y:S01]  /*4020*/  IMAD.U32 R2, RZ, RZ, UR5 ;  /* 0x00000005ff027e24 */ /* 0x004fe2000f8e00ff */
[----:B---3--:R-:W-:-:S11]  /*4030*/  MOV R3, UR6 ;  /* 0x0000000600037c02 */ /* 0x008fd60008000f00 */
[----:B------:R4:W-:Y:S04]  /*4040*/  @P0 ATOMS.AND RZ, [UR4+0x14], R3 ;  /* 0x00001403ffff098c */ /* 0x0009e8000a800004 */
[----:B------:R4:W-:Y:S01]  /*4050*/  @P0 ATOMS.AND RZ, [UR4+0x18], R2 ;  /* 0x00001802ffff098c */ /* 0x0009e2000a800004 */
[----:B------:R-:W-:Y:S05]  /*4060*/  BRA `(.L_x_82) ;  /* 0x0000000000147947 */ /* 0x000fea0003800000 */
.L_x_81:
[----:B------:R-:W-:Y:S02]  /*4070*/  MOV R2, 0x4090 ;  /* 0x0000409000027802 */ /* 0x000fe40000000f00 */
[----:B---345:R-:W-:Y:S05]  /*4080*/  CALL.REL.NOINC `($__internal_0_$__cuda_sm10x_tcgen05_guardrail_trap_col_being_dealloced_not_returned_by_alloc) ;  /* 0x0000005000d87944 */ /* 0x038fea0003c00000 */
[----:B------:R-:W-:Y:S05]  /*4090*/  BRA `(.L_x_82) ;  /* 0x0000000000087947 */ /* 0x000fea0003800000 */
.L_x_80:
[----:B------:R-:W-:Y:S02]  /*40a0*/  MOV R2, 0x40c0 ;  /* 0x000040c000027802 */ /* 0x000fe40000000f00 */
[----:B---345:R-:W-:Y:S05]  /*40b0*/  CALL.REL.NOINC `($__internal_2_$__cuda_sm10x_tcgen05_guardrail_trap_unallocated_columns_being_dealloced) ;  /* 0x0000005000e47944 */ /* 0x038fea0003c00000 */
.L_x_82:
[----:B------:R-:W-:Y:S01]  /*40c0*/  NOP ;  /* 0x0000000000007918 */ /* 0x000fe20000000000 */
[----:B----4-:R-:W-:Y:S05]  /*40d0*/  EXIT ;  /* 0x000000000000794d */ /* 0x010fea0003800000 */
.L_x_53:
[----:B------:R-:W-:-:S09]  /*40e0*/  UISETP.NE.OR UP4, UPT, UR10, 0x3, !UP4 ;  /* 0x000000030a00788c */ /* 0x000fd2000e785670 */
[----:B------:R-:W-:Y:S05]  /*40f0*/  BRA.U UP4, `(.L_x_83) ;  /* 0x0000001104687547 */ /* 0x000fea000b800000 */
[----:B------:R-:W1:Y:S01]  /*4100*/  LDC R0, c[0x0][0xb30] ;  /* 0x0002cc00ff007b82 */ /* 0x000e620000000800 */
[----:B------:R-:W-:Y:S01]  /*4110*/  UMOV UR5, 0x400 ;  /* 0x0000040000057882 */ /* 0x000fe20000000000 */
[----:B------:R-:W-:Y:S01]  /*4120*/  IMAD.MOV.U32 R36, RZ, RZ, 0x1 ;  /* 0x00000001ff247424 */ /* 0x000fe200078e00ff */
[----:B------:R-:W-:Y:S01]  /*4130*/  ULEA UR5, UR37, UR5, 0x18 ;  /* 0x0000000525057291 */ /* 0x000fe2000f8ec0ff */
[----:B-----5:R-:W-:Y:S01]  /*4140*/  CS2R R32, SRZ ;  /* 0x0000000000207805 */ /* 0x020fe2000001ff00 */
[----:B------:R-:W-:Y:S01]  /*4150*/  IMAD.MOV.U32 R25, RZ, RZ, 0x1000 ;  /* 0x00001000ff197424 */ /* 0x000fe200078e00ff */
[----:B------:R-:W-:Y:S02]  /*4160*/  UPLOP3.LUT UP0, UPT, UPT, UPT, UPT, 0x40, 0x4 ;  /* 0x000000000004789c */ /* 0x000fe40003f0e870 */
[----:B------:R-:W2:Y:S01]  /*4170*/  LDC R23, c[0x0][0x370] ;  /* 0x0000dc00ff177b82 */ /* 0x000ea20000000800 */
[----:B------:R-:W-:Y:S02]  /*4180*/  UIADD3 UR6, UPT, UPT, UR5, 0x38, URZ ;  /* 0x0000003805067890 */ /* 0x000fe4000fffe0ff */
[----:B------:R-:W-:-:S02]  /*4190*/  UIADD3 UR41, UPT, UPT, UR5, 0x20, URZ ;  /* 0x0000002005297890 */ /* 0x000fc4000fffe0ff */
[----:B------:R-:W-:Y:S02]  /*41a0*/  UIADD3 UR33, UPT, UPT, UR5, 0x28, URZ ;  /* 0x0000002805217890 */ /* 0x000fe4000fffe0ff */
[----:B------:R-:W-:Y:S01]  /*41b0*/  UIADD3 UR25, UPT, UPT, UR5, 0x30, URZ ;  /* 0x0000003005197890 */ /* 0x000fe2000fffe0ff */
[----:B------:R-:W3:Y:S01]  /*41c0*/  LDC R2, c[0x0][0xb0c] ;  /* 0x0002c300ff027b82 */ /* 0x000ee20000000800 */
[----:B------:R-:W-:-:S07]  /*41d0*/  UPRMT UR6, UR37, 0x654, UR6 ;  /* 0x0000065425067896 */ /* 0x000fce0008000006 */
[----:B------:R-:W4:Y:S01]  /*41e0*/  LDC R22, c[0x0][0xb20] ;  /* 0x0002c800ff167b82 */ /* 0x000f220000000800 */
[----:B-1----:R-:W-:-:S07]  /*41f0*/  ISETP.NE.AND P1, PT, R0, 0x1, PT ;  /* 0x000000010000780c */ /* 0x002fce0003f25270 */
[----:B------:R-:W1:Y:S08]  /*4200*/  LDC.64 R38, c[0x0][0x348] ;  /* 0x0000d200ff267b82 */ /* 0x000e700000000a00 */
[----:B------:R-:W1:Y:S08]  /*4210*/  LDC.64 R16, c[0x0][0x888] ;  /* 0x00022200ff107b82 */ /* 0x000e700000000a00 */
[----:B------:R-:W1:Y:S08]  /*4220*/  LDC.64 R20, c[0x0][0xb10] ;  /* 0x0002c400ff147b82 */ /* 0x000e700000000a00 */
[----:B------:R-:W1:Y:S08]  /*4230*/  LDC.64 R6, c[0x0][0xb18] ;  /* 0x0002c600ff067b82 */ /* 0x000e700000000a00 */
[----:B------:R-:W1:Y:S08]  /*4240*/  LDC.64 R4, c[0x0][0xb28] ;  /* 0x0002ca00ff047b82 */ /* 0x000e700000000a00 */
[----:B------:R-:W1:Y:S08]  /*4250*/  LDC.64 R18, c[0x0][0x890] ;  /* 0x00022400ff127b82 */ /* 0x000e700000000a00 */
[----:B--234-:R-:W1:Y:S02]  /*4260*/  LDC R24, c[0x0][0x374] ;  /* 0x0000dd00ff187b82 */ /* 0x01ce640000000800 */
.L_x_94:
[C---:B------:R-:W-:Y:S02]  /*4270*/  LEA R0, R33.reuse, UR5, 0x3 ;  /* 0x0000000521007c11 */ /* 0x040fe4000f8e18ff */
[----:B------:R-:W-:Y:S02]  /*4280*/  SHF.L.U32 R3, R32, 0x1f, RZ ;  /* 0x0000001f20037819 */ /* 0x000fe400000006ff */
[----:B------:R-:W-:Y:S02]  /*4290*/  LEA R28, R33, UR5, 0x4 ;  /* 0x00000005211c7c11 */ /* 0x000fe4000f8e20ff */
[----:B--2---:R-:W2:Y:S02]  /*42a0*/  SYNCS.PHASECHK.TRANS64.TRYWAIT P0, [R0+URZ+0x70], R3 ;  /* 0x00007003000075a7 */ /* 0x004ea400080011ff */
[----:B--2---:R-:W-:Y:S05]  /*42b0*/  @!P0 BRA `(.L_x_84) ;  /* 0x0000004800fc8947 */ /* 0x004fea0003800000 */
.L_x_173:
[----:B------:R-:W-:Y:S01]  /*42c0*/  ISETP.GE.AND P0, PT, R26, 0x1, PT ;  /* 0x000000011a00780c */ /* 0x000fe20003f06270 */
[----:B------:R-:W3:Y:S01]  /*42d0*/  LDS.128 R28, [R28+0x100] ;  /* 0x000100001c1c7984 */ /* 0x000ee20000000c00 */
[----:B--2---:R-:W-:Y:S01]  /*42e0*/  VIADD R0, R0, 0x80 ;  /* 0x0000008000007836 */ /* 0x004fe20000000000 */
[----:B------:R-:W-:Y:S01]  /*42f0*/  @!PT LDS RZ, [RZ] ;  /* 0x00000000fffff984 */ /* 0x000fe20000000800 */
[----:B------:R-:W-:Y:S01]  /*4300*/  @!PT LDS RZ, [RZ] ;  /* 0x00000000fffff984 */ /* 0x000fe20000000800 */
[----:B------:R-:W-:Y:S01]  /*4310*/  @!PT LDS RZ, [RZ] ;  /* 0x00000000fffff984 */ /* 0x000fe20000000800 */
[----:B------:R-:W-:Y:S01]  /*4320*/  @!PT LDS RZ, [RZ] ;  /* 0x00000000fffff984 */ /* 0x000fe20000000800 */
[----:B------:R2:W-:Y:S06]  /*4330*/  MEMBAR.ALL.CTA ;  /* 0x0000000000007992 */ /* 0x0005ec0000008000 */
[----:B--2---:R-:W2:Y:S01]  /*4340*/  FENCE.VIEW.ASYNC.S ;  /* 0x00000000000073c6 */ /* 0x004ea20000000000 */
[----:B------:R-:W-:Y:S04]  /*4350*/  PRMT R0, RZ, 0x654, R0 ;  /* 0x00000654ff007816 */ /* 0x000fe80000000000 */
[----:B--2---:R2:W-:Y:S01]  /*4360*/  SYNCS.ARRIVE.TRANS64.RED.A1T0 RZ, [R0+URZ], RZ ;  /* 0x000000ff00ff79a7 */ /* 0x0045e200081004ff */
[----:B---3--:R-:W-:Y:S11]  /*4370*/  LOP3.LUT P3, RZ, R30, 0x1, RZ, 0xc0, !PT ;  /* 0x000000011eff7812 */ /* 0x008ff6000786c0ff */
[----:B------:R-:W-:Y:S02]  /*4380*/  @!UPT UIADD3 URZ, UPT, UPT, URZ, URZ, URZ ;  /* 0x000000fffffff290 */ /* 0x000fe4000fffe0ff */
[----:B------:R-:W-:Y:S02]  /*4390*/  @P3 MOV R13, R28 ;  /* 0x0000001c000d3202 */ /* 0x000fe40000000f00 */
[----:B------:R-:W-:Y:S01]  /*43a0*/  @P3 LOP3.LUT R8, R29, 0xffff, RZ, 0xc0, !PT ;  /* 0x0000ffff1d083812 */ /* 0x000fe200078ec0ff */
[----:B--2---:R-:W-:Y:S06]  /*43b0*/  @!P0 BRA `(.L_x_85) ;  /* 0x0000000000a48947 */ /* 0x004fec0003800000 */
[----:B-1----:R-:W-:Y:S01]  /*43c0*/  IMAD.HI.U32 R41, R24, R7, RZ ;  /* 0x0000000718297227 */ /* 0x002fe200078e00ff */
[----:B------:R-:W-:Y:S02]  /*43d0*/  ISETP.NE.AND P0, PT, R6, 0x1, PT ;  /* 0x000000010600780c */ /* 0x000fe40003f05270 */
[----:B------:R-:W-:Y:S01]  /*43e0*/  ISETP.NE.AND P2, PT, R26, 0x1, PT ;  /* 0x000000011a00780c */ /* 0x000fe20003f45270 */
[----:B------:R-:W-:Y:S01]  /*43f0*/  IMAD.HI.U32 R40, R23, R20, RZ ;  /* 0x0000001417287227 */ /* 0x000fe200078e00ff */
[----:B------:R-:W-:Y:S02]  /*4400*/  SHF.R.U32.HI R41, RZ, R22, R41 ;  /* 0x00000016ff297219 */ /* 0x000fe40000011629 */
[----:B------:R-:W-:Y:S01]  /*4410*/  ISETP.NE.AND P4, PT, R2, 0x1, PT ;  /* 0x000000010200780c */ /* 0x000fe20003f85270 */
[----:B------:R-:W-:Y:S01]  /*4420*/  IMAD.HI.U32 R42, R13, R20, RZ ;  /* 0x000000140d2a7227 */ /* 0x000fe200078e00ff */
[----:B------:R-:W-:Y:S02]  /*4430*/  SHF.R.U32.HI R40, RZ, R21, R40 ;  /* 0x00000015ff287219 */ /* 0x000fe40000011628 */
[----:B------:R-:W-:Y:S01]  /*4440*/  SEL R3, R24, R41, !P0 ;  /* 0x0000002918037207 */ /* 0x000fe20004000000 */
[C---:B------:R-:W-:Y:S01]  /*4450*/  IMAD.HI.U32 R41, R8.reuse, R7, RZ ;  /* 0x0000000708297227 */ /* 0x040fe200078e00ff */
[----:B------:R-:W-:Y:S02]  /*4460*/  SEL R11, R23, R40, !P4 ;  /* 0x00000028170b7207 */ /* 0x000fe40006000000 */
[----:B------:R-:W-:Y:S01]  /*4470*/  SHF.R.U32.HI R42, RZ, R21, R42 ;  /* 0x00000015ff2a7219 */ /* 0x000fe2000001162a */
[----:B------:R-:W-:Y:S01]  /*4480*/  IMAD.HI.U32 R44, R3, R4, RZ ;  /* 0x00000004032c7227 */ /* 0x000fe200078e00ff */
[----:B------:R-:W-:Y:S03]  /*4490*/  SHF.R.U32.HI R41, RZ, R22, R41 ;  /* 0x00000016ff297219 */ /* 0x000fe60000011629 */
[----:B------:R-:W-:Y:S01]  /*44a0*/  IMAD.HI.U32 R40, R11, R4, RZ ;  /* 0x000000040b287227 */ /* 0x000fe200078e00ff */
[----:B------:R-:W-:Y:S02]  /*44b0*/  @P2 SHF.R.U32.HI R3, RZ, R5, R44 ;  /* 0x00000005ff032219 */ /* 0x000fe4000001162c */
[----:B------:R-:W-:Y:S02]  /*44c0*/  SEL R9, R8, R41, !P0 ;  /* 0x0000002908097207 */ /* 0x000fe40004000000 */
[----:B------:R-:W-:Y:S01]  /*44d0*/  @P2 SHF.R.U32.HI R11, RZ, R5, R40 ;  /* 0x00000005ff0b2219 */ /* 0x000fe20000011628 */
[C---:B------:R-:W-:Y:S01]  /*44e0*/  IMAD R10, R26.reuse, R3, RZ ;  /* 0x000000031a0a7224 */ /* 0x040fe200078e02ff */
[----:B------:R-:W-:Y:S01]  /*44f0*/  SEL R3, R13, R42, !P4 ;  /* 0x0000002a0d037207 */ /* 0x000fe20006000000 */
[C---:B------:R-:W-:Y:S03]  /*4500*/  IMAD.HI.U32 R14, R9.reuse, R4, RZ ;  /* 0x00000004090e7227 */ /* 0x040fe600078e00ff */
[----:B------:R-:W-:Y:S01]  /*4510*/  ISETP.GE.AND P0, PT, R9, R10, PT ;  /* 0x0000000a0900720c */ /* 0x000fe20003f06270 */
[C---:B------:R-:W-:Y:S01]  /*4520*/  IMAD R12, R26.reuse, R11, RZ ;  /* 0x0000000b1a0c7224 */ /* 0x040fe200078e02ff */
[-C--:B------:R-:W-:Y:S04]  /*4530*/  SHF.R.U32.HI R14, RZ, R5.reuse, R14 ;  /* 0x00000005ff0e7219 */ /* 0x080fe8000001160e */
[----:B------:R-:W-:Y:S02]  /*4540*/  ISETP.GE.OR P0, PT, R3, R12, P0 ;  /* 0x0000000c0300720c */ /* 0x000fe40000706670 */
[----:B------:R-:W-:Y:S05]  /*4550*/  SEL R15, R9, R14, !P2 ;  /* 0x0000000e090f7207 */ /* 0x000fea0005000000 */
[----:B------:R-:W-:Y:S04]  /*4560*/  IMAD.MOV R14, RZ, RZ, -R15 ;  /* 0x000000ffff0e7224 */ /* 0x000fe800078e0a0f */
[----:B------:R-:W-:Y:S02]  /*4570*/  IMAD R14, R26, R14, R9 ;  /* 0x0000000e1a0e7224 */ /* 0x000fe400078e0209 */
[C---:B------:R-:W-:Y:S05]  /*4580*/  @!P0 IMAD.HI.U32 R10, R3.reuse, R4, RZ ;  /* 0x00000004030a8227 */ /* 0x040fea00078e00ff */
[----:B------:R-:W-:Y:S04]  /*4590*/  @!P0 SHF.R.U32.HI R10, RZ, R5, R10 ;  /* 0x00000005ff0a8219 */ /* 0x000fe8000001160a */
[----:B------:R-:W-:Y:S01]  /*45a0*/  @!P0 SEL R0, R3, R10, !P2 ;  /* 0x0000000a03008207 */ /* 0x000fe20005000000 */
[----:B------:R-:W-:Y:S03]  /*45b0*/  IMAD.MOV R10, RZ, RZ, -R3 ;  /* 0x000000ffff0a7224 */ /* 0x000fe600078e0a03 */
[----:B------:R-:W-:Y:S01]  /*45c0*/  @!P0 IADD3 R15, PT, PT, R15, -R0, RZ ;  /* 0x800000000f0f8210 */ /* 0x000fe20007ffe0ff */
[----:B------:R-:W-:Y:S01]  /*45d0*/  @!P0 IMAD R0, R11, R14, R0 ;  /* 0x0000000e0b008224 */ /* 0x000fe200078e0200 */
[----:B------:R-:W-:Y:S01]  /*45e0*/  IADD3 R11, PT, PT, -R9, RZ, RZ ;  /* 0x000000ff090b7210 */ /* 0x000fe20007ffe1ff */
[----:B------:R-:W-:Y:S02]  /*45f0*/  IMAD R13, R2, R10, R13 ;  /* 0x0000000a020d7224 */ /* 0x000fe400078e020d */
[----:B------:R-:W-:Y:S02]  /*4600*/  @!P0 IMAD R9, R15, R26, R3 ;  /* 0x0000001a0f098224 */ /* 0x000fe400078e0203 */
[----:B------:R-:W-:Y:S02]  /*4610*/  @!P0 IMAD.MOV.U32 R3, RZ, RZ, R0 ;  /* 0x000000ffff038224 */ /* 0x000fe400078e0000 */
[----:B------:R-:W-:Y:S02]  /*4620*/  IMAD R8, R6, R11, R8 ;  /* 0x0000000b06087224 */ /* 0x000fe400078e0208 */
[----:B------:R-:W-:Y:S02]  /*4630*/  IMAD R13, R3, R2, R13 ;  /* 0x00000002030d7224 */ /* 0x000fe400078e020d */
[----:B------:R-:W-:Y:S02]  /*4640*/  IMAD R8, R9, R6, R8 ;  /* 0x0000000609087224 */ /* 0x000fe400078e0208 */
.L_x_85:
[----:B------:R-:W-:Y:S05]  /*4650*/  BRA.U UP0, `(.L_x_86) ;  /* 0x0000000100107547 */ /* 0x000fea000b800000 */
[----:B------:R-:W-:Y:S04]  /*4660*/  MOV R0, UR4 ;  /* 0x0000000400007c02 */ /* 0x000fe80008000f00 */
[----:B------:R-:W-:Y:S04]  /*4670*/  SHF.L.U32 R3, R0, 0x1f, RZ ;  /* 0x0000001f00037819 */ /* 0x000fe800000006ff */
[----:B------:R-:W2:Y:S02]  /*4680*/  SYNCS.PHASECHK.TRANS64.TRYWAIT P0, [UR5+0x68], R3 ;  /* 0x00006803ff0075a7 */ /* 0x000ea40008001105 */
[----:B--2---:R-:W-:Y:S05]  /*4690*/  @!P0 BRA `(.L_x_87) ;  /* 0x0000004800188947 */ /* 0x004fea0003800000 */
.L_x_86:
[----:B-1----:R-:W-:Y:S02]  /*46a0*/  ISETP.NE.U32.AND P0, PT, R18, RZ, PT ;  /* 0x000000ff1200720c */ /* 0x002fe40003f05070 */
[----:B------:R-:W-:Y:S02]  /*46b0*/  R2UR UR42, R34 ;  /* 0x00000000222a72ca */ /* 0x000fe400000e0000 */
[----:B------:R-:W-:Y:S02]  /*46c0*/  R2UR UR43, R37 ;  /* 0x00000000252b72ca */ /* 0x000fe400000e0000 */
[C---:B------:R-:W-:Y:S02]  /*46d0*/  ISETP.NE.AND.EX P0, PT, R19.reuse, RZ, PT, P0 ;  /* 0x000000ff1300720c */ /* 0x040fe40003f05300 */
[----:B------:R-:W-:Y:S02]  /*46e0*/  ISETP.NE.U32.AND P2, PT, R18, RZ, PT ;  /* 0x000000ff1200720c */ /* 0x000fe40003f45070 */
[----:B------:R-:W-:Y:S02]  /*46f0*/  SHF.L.U32 R12, R36, 0x1f, RZ ;  /* 0x0000001f240c7819 */ /* 0x000fe400000006ff */
[----:B------:R-:W-:Y:S03]  /*4700*/  ISETP.NE.AND.EX P2, PT, R19, RZ, PT, P2 ;  /* 0x000000ff1300720c */ /* 0x000fe60003f45320 */
[----:B------:R-:W-:Y:S02]  /*4710*/  USHF.L.U32 UR42, UR42, 0x7, URZ ;  /* 0x000000072a2a7899 */ /* 0x000fe400080006ff */
[----:B------:R-:W-:Y:S02]  /*4720*/  USHF.L.U32 UR43, UR43, 0x6, URZ ;  /* 0x000000062b2b7899 */ /* 0x000fe400080006ff */
[----:B------:R-:W-:Y:S10]  /*4730*/  @!P0 BRA `(.L_x_88) ;  /* 0x00000000002c8947 */ /* 0x000ff40003800000 */
[----:B------:R-:W-:Y:S01]  /*4740*/  ISETP.NE.U32.AND P0, PT, R16, RZ, PT ;  /* 0x000000ff1000720c */ /* 0x000fe20003f05070 */
[----:B------:R-:W-:Y:S03]  /*4750*/  IMAD.MOV.U32 R59, RZ, RZ, 0x1 ;  /* 0x00000001ff3b7424 */ /* 0x000fe600078e00ff */
[----:B------:R-:W-:Y:S11]  /*4760*/  ISETP.NE.AND.EX P0, PT, R17, RZ, PT, P0 ;  /* 0x000000ff1100720c */ /* 0x000ff60003f05300 */
[----:B------:R-:W-:Y:S02]  /*4770*/  @!UPT UIADD3 URZ, UPT, UPT, URZ, URZ, URZ ;  /* 0x000000fffffff290 */ /* 0x000fe4000fffe0ff */
[----:B------:R-:W1:Y:S01]  /*4780*/  @P0 LDC.64 R10, c[0x0][0x888] ;  /* 0x00022200ff0a0b82 */ /* 0x000e620000000a00 */
[----:B--2---:R-:W-:Y:S04]  /*4790*/  @P0 IMAD R0, R18, UR36, RZ ;  /* 0x0000002412000c24 */ /* 0x004fe8000f8e02ff */
[----:B-1----:R-:W-:Y:S04]  /*47a0*/  @P0 IMAD.WIDE R10, R0, 0x4, R10 ;  /* 0x00000004000a0825 */ /* 0x002fe800078e020a */
[----:B------:R-:W-:Y:S01]  /*47b0*/  HFMA2 R0, -RZ, RZ, 0, 5.9604644775390625e-08 ;  /* 0x00000001ff007431 */ /* 0x000fe200000001ff */
[----:B------:R1:W5:Y:S04]  /*47c0*/  @P0 LDG.E R35, desc[UR46][R10.64] ;  /* 0x0000002e0a230981 */ /* 0x000368000c1e1900 */
[----:B------:R-:W-:Y:S01]  /*47d0*/  @!P0 PRMT R59, R0, 0x7610, R59 ;  /* 0x00007610003b8816 */ /* 0x000fe2000000003b */
[----:B-1----:R-:W3:Y:S06]  /*47e0*/  @!P0 LDC R35, c[0x0][0x880] ;  /* 0x00022000ff238b82 */ /* 0x002eec0000000800 */
.L_x_88:
[----:B---3-5:R-:W-:Y:S01]  /*47f0*/  @!P2 FSETP.EQ.AND P0, PT, R35, RZ, PT ;  /* 0x000000ff2300a20b */ /* 0x028fe20003f02000 */
[----:B------:R-:W-:Y:S01]  /*4800*/  @!UPT UIADD3 URZ, UPT, UPT, URZ, URZ, URZ ;  /* 0x000000fffffff290 */ /* 0x000fe2000fffe0ff */
[----:B------:R-:W-:Y:S11]  /*4810*/  @!P2 BRA `(.L_x_89) ;  /* 0x000000000018a947 */ /* 0x000ff60003800000 */
[----:B------:R-:W-:Y:S02]  /*4820*/  LOP3.LUT P2, RZ, R59, 0xff, RZ, 0xc0, !PT ;  /* 0x000000ff3bff7812 */ /* 0x000fe4000784c0ff */
[----:B------:R-:W-:Y:S04]  /*4830*/  ISETP.NE.U32.AND P0, PT, R16, RZ, PT ;  /* 0x000000ff1000720c */ /* 0x000fe80003f05070 */
[----:B------:R-:W-:Y:S04]  /*4840*/  ISETP.NE.AND.EX P0, PT, R17, RZ, PT, P0 ;  /* 0x000000ff1100720c */ /* 0x000fe80003f05300 */
[----:B------:R-:W-:Y:S03]  /*4850*/  PLOP3.LUT P0, PT, P0, PT, PT, 0x8, 0x80 ;  /* 0x000000000080781c */ /* 0x000fe6000070e170 */
[----:B------:R-:W-:Y:S11]  /*4860*/  @P2 FSETP.EQ.AND P0, PT, R35, RZ, PT ;  /* 0x000000ff2300220b */ /* 0x000ff60003f02000 */
[----:B------:R-:W-:Y:S02]  /*4870*/  @!UPT UIADD3 URZ, UPT, UPT, URZ, URZ, URZ ;  /* 0x000000fffffff290 */ /* 0x000fe4000fffe0ff */
.L_x_89:
[----:B------:R-:W1:Y:S01]  /*4880*/  SYNCS.PHASECHK.TRANS64.TRYWAIT P2, [UR5+0x40], R12 ;  /* 0x0000400cff0075a7 */ /* 0x000e620008041105 */
[----:B------:R-:W-:Y:S04]  /*4890*/  ELECT P4, URZ, PT ;  /* 0x0000000000ff782f */ /* 0x000fe80003880000 */
[----:B------:R-:W-:Y:S11]  /*48a0*/  PLOP3.LUT P4, PT, P0, P4, PT, 0xf2, 0x2f ;  /* 0x00000000002f781c */ /* 0x000ff60000789e72 */
[----:B------:R-:W-:Y:S02]  /*48b0*/  @!UPT UIADD3 URZ, UPT, UPT, URZ, URZ, URZ ;  /* 0x000000fffffff290 */ /* 0x000fe4000fffe0ff */
[----:B------:R-:W-:Y:S05]  /*48c0*/  @!P4 IADD3 R9, P0, PT, R38, 0x580, RZ ;  /* 0x000005802609c810 */ /* 0x000fea0007f1e0ff */
[----:B--2---:R-:W-:Y:S01]  /*48d0*/  @!P4 IMAD.X R0, RZ, RZ, R39, P0 ;  /* 0x000000ffff00c224 */ /* 0x004fe200000e0627 */
[----:B-1----:R-:W-:Y:S07]  /*48e0*/  @!P2 BRA `(.L_x_90) ;  /* 0x00000044009ca947 */ /* 0x002fee0003800000 */
.L_x_176:
[----:B------:R-:W-:Y:S01]  /*48f0*/  @!P4 R2UR UR8, R9 ;  /* 0x000000000908c2ca */ /* 0x000fe200000e0000 */
[----:B------:R-:W-:Y:S01]  /*4900*/  VOTEU.ALL UP0, P4 ;  /* 0x0000000000ff7886 */ /* 0x000fe20002000000 */
[----:B------:R-:W-:Y:S01]  /*4910*/  @!P4 R2UR UR7, R0 ;  /* 0x000000000007c2ca */ /* 0x000fe200000e0000 */
[----:B------:R-:W-:Y:S01]  /*4920*/  VOTEU.ALL UP1, P4 ;  /* 0x0000000000ff7886 */ /* 0x000fe20002020000 */
[----:B------:R-:W-:Y:S01]  /*4930*/  UMOV UR14, 0x0 ;  /* 0x00000000000e7882 */ /* 0x000fe20000000000 */
[----:B------:R-:W-:Y:S01]  /*4940*/  UMOV UR15, 0x10000000 ;  /* 0x10000000000f7882 */ /* 0x000fe20000000000 */
[----:B------:R-:W-:Y:S01]  /*4950*/  @!UP0 UIADD3 UR40, UPT, UPT, UR5, 0x200, URZ ;  /* 0x0000020005288890 */ /* 0x000fe2000fffe0ff */
[----:B------:R-:W-:Y:S01]  /*4960*/  @!P4 IMAD.MOV.U32 R0, RZ, RZ, 0x1000 ;  /* 0x00001000ff00c424 */ /* 0x000fe200078e00ff */
[----:B------:R-:W-:Y:S01]  /*4970*/  UMOV UR44, UR36 ;  /* 0x00000024002c7c82 */ /* 0x000fe20008000000 */
[----:B------:R-:W-:Y:S01]  /*4980*/  @!UP0 UIADD3 UR10, UPT, UPT, UR42, 0x40, URZ ;  /* 0x000000402a0a8890 */ /* 0x000fe2000fffe0ff */
[----:B------:R-:W-:Y:S01]  /*4990*/  @!P4 IADD3 R9, P0, PT, R38, 0x580, RZ ;  /* 0x000005802609c810 */ /* 0x000fe20007f1e0ff */
[----:B------:R-:W-:Y:S01]  /*49a0*/  UMOV UR9, UR41 ;  /* 0x0000002900097c82 */ /* 0x000fe20008000000 */
[----:B------:R-:W-:Y:S01]  /*49b0*/  UMOV UR11, UR43 ;  /* 0x0000002b000b7c82 */ /* 0x000fe20008000000 */
[----:B------:R-:W-:Y:S01]  /*49c0*/  IMAD.U32 R10, RZ, RZ, UR8 ;  /* 0x00000008ff0a7e24 */ /* 0x000fe2000f8e00ff */
[----:B------:R-:W-:Y:S01]  /*49d0*/  @!UP0 UIADD3 UR8, UPT, UPT, UR5, 0xa00, URZ ;  /* 0x00000a0005088890 */ /* 0x000fe2000fffe0ff */
[----:B------:R-:W-:Y:S01]  /*49e0*/  IMAD.U32 R11, RZ, RZ, UR7 ;  /* 0x00000007ff0b7e24 */ /* 0x000fe2000f8e00ff */
[----:B------:R-:W-:Y:S01]  /*49f0*/  VOTEU.ALL UP0, P4 ;  /* 0x0000000000ff7886 */ /* 0x000fe20002000000 */
[----:B------:R-:W-:Y:S01]  /*4a00*/  UMOV UR12, UR36 ;  /* 0x00000024000c7c82 */ /* 0x000fe20008000000 */
[----:B------:R-:W-:Y:S01]  /*4a10*/  @!P4 R2UR UR16, R10 ;  /* 0x000000000a10c2ca */ /* 0x000fe200000e0000 */
[----:B------:R-:W-:Y:S01]  /*4a20*/  UPRMT UR7, UR37, 0x654, UR41 ;  /* 0x0000065425077896 */ /* 0x000fe20008000029 */
[----:B------:R-:W-:Y:S11]  /*4a30*/  @!P4 R2UR UR17, R11 ;  /* 0x000000000b11c2ca */ /* 0x000ff600000e0000 */
[----:B------:R-:W-:Y:S02]  /*4a40*/  @!UPT UIADD3 URZ, UPT, UPT, URZ, URZ, URZ ;  /* 0x000000fffffff290 */ /* 0x000fe4000fffe0ff */
[----:B------:R2:W-:Y:S01]  /*4a50*/  @!UP1 UTMALDG.3D [UR40], [UR16], desc[UR14] ;  /* 0x00000e28100095b4 */ /* 0x0005e20008011000 */
[----:B------:R2:W-:Y:S01]  /*4a60*/  @!UP0 UTMALDG.3D [UR8], [UR16], desc[UR14] ;  /* 0x00000e08100085b4 */ /* 0x0005e20008011000 */
[----:B------:R3:W-:Y:S01]  /*4a70*/  @!P4 SYNCS.ARRIVE.TRANS64.RED.A0TR RZ, [UR5+0x20], R0 ;  /* 0x00002000ffffc9a7 */ /* 0x0007e20008300405 */
[----:B------:R-:W-:Y:S01]  /*4a80*/  SYNCS.ARRIVE.TRANS64.RED.A1T0 RZ, [UR7], RZ ;  /* 0x000000ffffff79a7 */ /* 0x000fe20008100407 */
[----:B---3--:R-:W-:Y:S01]  /*4a90*/  @!P4 IMAD.X R0, RZ, RZ, R39, P0 ;  /* 0x000000ffff00c224 */ /* 0x008fe200000e0627 */
[----:B------:R-:W3:Y:S02]  /*4aa0*/  SYNCS.PHASECHK.TRANS64.TRYWAIT P2, [UR5+0x48], R12 ;  /* 0x0000480cff0075a7 */ /* 0x000ee40008041105 */
[----:B--23--:R-:W-:Y:S05]  /*4ab0*/  @!P2 BRA `(.L_x_91) ;  /* 0x000000440040a947 */ /* 0x00cfea0003800000 */
.L_x_178:
        /* <DEDUP_REMOVED lines=8> */
[----:B------:R-:W-:Y:S01]  /*4b40*/  @!UP0 UIADD3 UR32, UPT, UPT, UR5, 0x1200, URZ ;  /* 0x0000120005208890 */ /* 0x000fe2000fffe0ff */
[----:B------:R-:W-:Y:S01]  /*4b50*/  @!P4 IADD3 R37, P0, PT, R38, 0x580, RZ ;  /* 0x000005802625c810 */ /* 0x000fe20007f1e0ff */
[----:B------:R-:W-:Y:S01]  /*4b60*/  UMOV UR35, UR43 ;  /* 0x0000002b00237c82 */ /* 0x000fe20008000000 */
[----:B------:R-:W-:Y:S02]  /*4b70*/  @!UP0 UIADD3 UR10, UPT, UPT, UR42, 0x50, URZ ;  /* 0x000000502a0a8890 */ /* 0x000fe4000fffe0ff */
[----:B------:R-:W-:Y:S01]  /*4b80*/  IMAD.U32 R10, RZ, RZ, UR8 ;  /* 0x00000008ff0a7e24 */ /* 0x000fe2000f8e00ff */
[----:B------:R-:W-:Y:S01]  /*4b90*/  @!UP0 UIADD3 UR8, UPT, UPT, UR5, 0x1a00, URZ ;  /* 0x00001a0005088890 */ /* 0x000fe2000fffe0ff */
[----:B------:R-:W-:Y:S01]  /*4ba0*/  IMAD.U32 R11, RZ, RZ, UR7 ;  /* 0x00000007ff0b7e24 */ /* 0x000fe2000f8e00ff */
[----:B------:R-:W-:Y:S01]  /*4bb0*/  VOTEU.ALL UP0, P4 ;  /* 0x0000000000ff7886 */ /* 0x000fe20002000000 */
[----:B------:R-:W-:Y:S01]  /*4bc0*/  UMOV UR9, UR33 ;  /* 0x0000002100097c82 */ /* 0x000fe20008000000 */
[----:B------:R-:W-:Y:S01]  /*4bd0*/  @!P4 R2UR UR16, R10 ;  /* 0x000000000a10c2ca */ /* 0x000fe200000e0000 */
[----:B------:R-:W-:Y:S01]  /*4be0*/  UMOV UR11, UR43 ;  /* 0x0000002b000b7c82 */ /* 0x000fe20008000000 */
[----:B------:R-:W-:Y:S01]  /*4bf0*/  @!P4 R2UR UR17, R11 ;  /* 0x000000000b11c2ca */ /* 0x000fe200000e0000 */
[----:B------:R-:W-:Y:S01]  /*4c00*/  UMOV UR12, UR36 ;  /* 0x00000024000c7c82 */ /* 0x000fe20008000000 */
[----:B------:R-:W-:Y:S01]  /*4c10*/  UPRMT UR7, UR37, 0x654, UR33 ;  /* 0x0000065425077896 */ /* 0x000fe20008000021 */
[----:B------:R-:W-:Y:S10]  /*4c20*/  @!P4 IMAD.X R34, RZ, RZ, R39, P0 ;  /* 0x000000ffff22c224 */ /* 0x000ff400000e0627 */
[----:B------:R2:W-:Y:S01]  /*4c30*/  @!UP1 UTMALDG.3D [UR32], [UR16], desc[UR14] ;  /* 0x00000e20100095b4 */ /* 0x0005e20008011000 */
[----:B------:R2:W-:Y:S01]  /*4c40*/  @!UP0 UTMALDG.3D [UR8], [UR16], desc[UR14] ;  /* 0x00000e08100085b4 */ /* 0x0005e20008011000 */
[----:B------:R2:W-:Y:S01]  /*4c50*/  @!P4 SYNCS.ARRIVE.TRANS64.RED.A0TR RZ, [UR5+0x28], R0 ;  /* 0x00002800ffffc9a7 */ /* 0x0005e20008300405 */
[----:B------:R-:W-:Y:S01]  /*4c60*/  SYNCS.ARRIVE.TRANS64.RED.A1T0 RZ, [UR7], RZ ;  /* 0x000000ffffff79a7 */ /* 0x000fe20008100407 */
[----:B------:R-:W3:Y:S02]  /*4c70*/  SYNCS.PHASECHK.TRANS64.TRYWAIT P2, [UR5+0x50], R12 ;  /* 0x0000500cff0075a7 */ /* 0x000ee40008041105 */
[----:B--23--:R-:W-:Y:S05]  /*4c80*/  @!P2 BRA `(.L_x_92) ;  /* 0x0000004000e4a947 */ /* 0x00cfea0003800000 */
.L_x_180:
[----:B------:R-:W2:Y:S01]  /*4c90*/  LDC.64 R14, c[0x0][0xb10] ;  /* 0x0002c400ff0e7b82 */ /* 0x000ea20000000a00 */
[----:B------:R-:W-:Y:S01]  /*4ca0*/  @!P4 R2UR UR8, R37 ;  /* 0x000000002508c2ca */ /* 0x000fe200000e0000 */
[----:B------:R-:W-:Y:S01]  /*4cb0*/  VOTEU.ALL UP0, P4 ;  /* 0x0000000000ff7886 */ /* 0x000fe20002000000 */
[----:B------:R-:W-:Y:S01]  /*4cc0*/  @!P4 R2UR UR7, R34 ;  /* 0x000000002207c2ca */ /* 0x000fe200000e0000 */
[----:B------:R-:W-:Y:S01]  /*4cd0*/  VOTEU.ALL UP1, P4 ;  /* 0x0000000000ff7886 */ /* 0x000fe20002020000 */
[----:B------:R-:W-:Y:S03]  /*4ce0*/  UMOV UR14, 0x0 ;  /* 0x00000000000e7882 */ /* 0x000fe60000000000 */
[----:B------:R-:W3:Y:S01]  /*4cf0*/  LDC.64 R10, c[0x0][0xb18] ;  /* 0x0002c600ff0a7b82 */ /* 0x000ee20000000a00 */
[----:B------:R-:W-:Y:S01]  /*4d00*/  @!UP0 UIADD3 UR26, UPT, UPT, UR42, 0x20, URZ ;  /* 0x000000202a1a8890 */ /* 0x000fe2000fffe0ff */
[----:B------:R-:W-:Y:S01]  /*4d10*/  @!P4 IMAD.MOV.U32 R34, RZ, RZ, 0x1000 ;  /* 0x00001000ff22c424 */ /* 0x000fe200078e00ff */
[----:B------:R-:W-:Y:S01]  /*4d20*/  @!UP0 UIADD3 UR24, UPT, UPT, UR5, 0x2200, URZ ;  /* 0x0000220005188890 */ /* 0x000fe2000fffe0ff */
[----:B------:R-:W-:Y:S01]  /*4d30*/  @P3 SHF.R.U32.HI R27, RZ, 0x10, R29 ;  /* 0x00000010ff1b3819 */ /* 0x000fe2000001161d */
[----:B------:R-:W-:Y:S03]  /*4d40*/  UMOV UR15, 0x10000000 ;  /* 0x10000000000f7882 */ /* 0x000fe60000000000 */
[----:B------:R-:W4:Y:S01]  /*4d50*/  @!P1 LDC R0, c[0x0][0xb20] ;  /* 0x0002c800ff009b82 */ /* 0x000f220000000800 */
[----:B------:R-:W-:Y:S01]  /*4d60*/  UMOV UR27, UR43 ;  /* 0x0000002b001b7c82 */ /* 0x000fe20008000000 */
[----:B------:R-:W-:Y:S01]  /*4d70*/  IMAD.U32 R40, RZ, RZ, UR8 ;  /* 0x00000008ff287e24 */ /* 0x000fe2000f8e00ff */
[----:B------:R-:W-:Y:S05]  /*4d80*/  UMOV UR28, UR36 ;  /* 0x00000024001c7c82 */ /* 0x000fea0008000000 */
[----:B-1----:R-:W1:Y:S01]  /*4d90*/  @!P1 LDC R3, c[0x0][0xb0c] ;  /* 0x0002c300ff039b82 */ /* 0x002e620000000800 */
[----:B------:R-:W-:Y:S01]  /*4da0*/  IMAD.U32 R41, RZ, RZ, UR7 ;  /* 0x00000007ff297e24 */ /* 0x000fe2000f8e00ff */
[----:B------:R-:W-:Y:S01]  /*4db0*/  @!UP0 UIADD3 UR10, UPT, UPT, UR42, 0x60, URZ ;  /* 0x000000602a0a8890 */ /* 0x000fe2000fffe0ff */
[----:B------:R-:W-:Y:S01]  /*4dc0*/  @!P4 R2UR UR16, R40 ;  /* 0x000000002810c2ca */ /* 0x000fe200000e0000 */
[----:B------:R-:W-:Y:S01]  /*4dd0*/  @!UP0 UIADD3 UR8, UPT, UPT, UR5, 0x2a00, URZ ;  /* 0x00002a0005088890 */ /* 0x000fe2000fffe0ff */
[----:B------:R-:W-:Y:S01]  /*4de0*/  VIADD R33, R33, 0x1 ;  /* 0x0000000121217836 */ /* 0x000fe20000000000 */
[----:B------:R-:W-:Y:S01]  /*4df0*/  @!P4 R2UR UR17, R41 ;  /* 0x000000002911c2ca */ /* 0x000fe200000e0000 */
[----:B------:R-:W-:Y:S01]  /*4e00*/  VOTEU.ALL UP0, P4 ;  /* 0x0000000000ff7886 */ /* 0x000fe20002000000 */
[----:B------:R-:W-:Y:S01]  /*4e10*/  UMOV UR9, UR25 ;  /* 0x0000001900097c82 */ /* 0x000fe20008000000 */
[----:B------:R-:W-:Y:S01]  /*4e20*/  UMOV UR11, UR43 ;  /* 0x0000002b000b7c82 */ /* 0x000fe20008000000 */
[----:B------:R-:W-:Y:S01]  /*4e30*/  UMOV UR12, UR36 ;  /* 0x00000024000c7c82 */ /* 0x000fe20008000000 */
[----:B------:R-:W-:Y:S08]  /*4e40*/  UPRMT UR7, UR37, 0x654, UR25 ;  /* 0x0000065425077896 */ /* 0x000ff00008000019 */
[----:B------:R1:W-:Y:S02]  /*4e50*/  @!UP1 UTMALDG.3D [UR24], [UR16], desc[UR14] ;  /* 0x00000e18100095b4 */ /* 0x0003e40008011000 */
[----:B-1----:R-:W-:Y:S01]  /*4e60*/  @!P1 ISETP.NE.AND P2, PT, R3, 0x1, PT ;  /* 0x000000010300980c */ /* 0x002fe20003f45270 */
[C---:B--2---:R-:W-:Y:S01]  /*4e70*/  @!P1 IMAD.HI.U32 R14, R13.reuse, R14, RZ ;  /* 0x0000000e0d0e9227 */ /* 0x044fe200078e00ff */
[----:B---3--:R-:W-:Y:S01]  /*4e80*/  @!P1 ISETP.NE.AND P0, PT, R10, 0x1, PT ;  /* 0x000000010a00980c */ /* 0x008fe20003f05270 */
[----:B------:R1:W-:Y:S01]  /*4e90*/  @!UP0 UTMALDG.3D [UR8], [UR16], desc[UR14] ;  /* 0x00000e08100085b4 */ /* 0x0003e20008011000 */
[----:B------:R1:W-:Y:S01]  /*4ea0*/  @!P4 SYNCS.ARRIVE.TRANS64.RED.A0TR RZ, [UR5+0x30], R34 ;  /* 0x00003022ffffc9a7 */ /* 0x0003e20008300405 */
[C---:B------:R-:W-:Y:S01]  /*4eb0*/  @!P1 IMAD.HI.U32 R11, R8.reuse, R11, RZ ;  /* 0x0000000b080b9227 */ /* 0x040fe200078e00ff */
[----:B------:R-:W-:Y:S04]  /*4ec0*/  @!P1 SHF.R.U32.HI R14, RZ, R15, R14 ;  /* 0x0000000fff0e9219 */ /* 0x000fe8000001160e */
[----:B----4-:R-:W-:Y:S02]  /*4ed0*/  @!P1 SHF.R.U32.HI R9, RZ, R0, R11 ;  /* 0x00000000ff099219 */ /* 0x010fe4000001160b */
[----:B------:R-:W-:Y:S02]  /*4ee0*/  @!P1 SEL R14, R13, R14, !P2 ;  /* 0x0000000e0d0e9207 */ /* 0x000fe40005000000 */
[----:B------:R-:W-:Y:S05]  /*4ef0*/  @!P1 SEL R9, R8, R9, !P0 ;  /* 0x0000000908099207 */ /* 0x000fea0004000000 */
[----:B------:R-:W-:Y:S01]  /*4f00*/  @!P1 IMAD.IADD R0, R9, 0x1, -R14 ;  /* 0x0000000109009824 */ /* 0x000fe200078e0a0e */
[----:B------:R-:W-:Y:S01]  /*4f10*/  SYNCS.ARRIVE.TRANS64.RED.A1T0 RZ, [UR7], RZ ;  /* 0x000000ffffff79a7 */ /* 0x000fe20008100407 */
[----:B------:R-:W-:Y:S02]  /*4f20*/  @!P1 IMAD.IADD R9, R14, 0x1, -R9 ;  /* 0x000000010e099824 */ /* 0x000fe400078e0a09 */
[----:B------:R-:W-:Y:S02]  /*4f30*/  @!P1 IMAD R13, R0, R3, R13 ;  /* 0x00000003000d9224 */ /* 0x000fe400078e020d */
[----:B------:R-:W-:Y:S01]  /*4f40*/  @!P1 IMAD R8, R9, R10, R8 ;  /* 0x0000000a09089224 */ /* 0x000fe200078e0208 */
[----:B------:R-:W2:Y:S02]  /*4f50*/  SYNCS.PHASECHK.TRANS64.TRYWAIT P5, [UR5+0x58], R12 ;  /* 0x0000580cff0075a7 */ /* 0x000ea400080a1105 */
[----:B-12---:R-:W-:Y:S05]  /*4f60*/  @!P5 BRA `(.L_x_93) ;  /* 0x000000400044d947 */ /* 0x006fea0003800000 */
.L_x_182:
[----:B-1----:R-:W-:Y:S01]  /*4f70*/  @!P4 IADD3 R3, P0, PT, R38, 0x580, RZ ;  /* 0x000005802603c810 */ /* 0x002fe20007f1e0ff */
[----:B------:R-:W-:Y:S01]  /*4f80*/  VOTEU.ALL UP0, P4 ;  /* 0x0000000000ff7886 */ /* 0x000fe20002000000 */
[----:B------:R-:W-:Y:S01]  /*4f90*/  VOTEU.ALL UP1, P4 ;  /* 0x0000000000ff7886 */ /* 0x000fe20002020000 */
[----:B------:R-:W-:Y:S01]  /*4fa0*/  UMOV UR14, 0x0 ;  /* 0x00000000000e7882 */ /* 0x000fe20000000000 */
[----:B------:R-:W-:Y:S01]  /*4fb0*/  @!P4 R2UR UR8, R3 ;  /* 0x000000000308c2ca */ /* 0x000fe200000e0000 */
[----:B------:R-:W-:Y:S01]  /*4fc0*/  @!P4 IMAD.X R0, RZ, RZ, R39, P0 ;  /* 0x000000ffff00c224 */ /* 0x000fe200000e0627 */
[----:B------:R-:W-:Y:S01]  /*4fd0*/  @!UP0 UIADD3 UR17, UPT, UPT, UR5, 0x38, URZ ;  /* 0x0000003805118890 */ /* 0x000fe2000fffe0ff */
[----:B------:R-:W-:Y:S01]  /*4fe0*/  ISETP.NE.AND P0, PT, R33, 0x2, PT ;  /* 0x000000022100780c */ /* 0x000fe20003f05270 */
[----:B------:R-:W-:Y:S01]  /*4ff0*/  @!UP0 UIADD3 UR18, UPT, UPT, UR42, 0x30, URZ ;  /* 0x000000302a128890 */ /* 0x000fe2000fffe0ff */
[----:B------:R-:W-:Y:S01]  /*5000*/  LOP3.LUT R36, R36, 0x1, RZ, 0x3c, !PT ;  /* 0x0000000124247812 */ /* 0x000fe200078e3cff */
[----:B------:R-:W-:Y:S01]  /*5010*/  @!UP0 UIADD3 UR16, UPT, UPT, UR5, 0x3200, URZ ;  /* 0x0000320005108890 */ /* 0x000fe2000fffe0ff */
[----:B------:R-:W-:Y:S01]  /*5020*/  @!P4 R2UR UR7, R0 ;  /* 0x000000000007c2ca */ /* 0x000fe200000e0000 */
[----:B------:R-:W-:Y:S01]  /*5030*/  UMOV UR15, 0x10000000 ;  /* 0x10000000000f7882 */ /* 0x000fe20000000000 */
[----:B------:R-:W-:Y:S01]  /*5040*/  UMOV UR19, UR43 ;  /* 0x0000002b00137c82 */ /* 0x000fe20008000000 */
[----:B------:R-:W-:Y:S01]  /*5050*/  UMOV UR20, UR36 ;  /* 0x0000002400147c82 */ /* 0x000fe20008000000 */
[----:B------:R-:W-:Y:S01]  /*5060*/  @!UP0 UIADD3 UR10, UPT, UPT, UR42, 0x70, URZ ;  /* 0x000000702a0a8890 */ /* 0x000fe2000fffe0ff */
[----:B------:R-:W-:Y:S01]  /*5070*/  SEL R3, RZ, 0x1, P0 ;  /* 0x00000001ff037807 */ /* 0x000fe20000000000 */
[----:B------:R-:W-:Y:S01]  /*5080*/  IMAD.U32 R10, RZ, RZ, UR8 ;  /* 0x00000008ff0a7e24 */ /* 0x000fe2000f8e00ff */
[----:B------:R-:W-:Y:S01]  /*5090*/  @!UP0 UIADD3 UR8, UPT, UPT, UR5, 0x3a00, URZ ;  /* 0x00003a0005088890 */ /* 0x000fe2000fffe0ff */
[----:B------:R-:W-:Y:S01]  /*50a0*/  IMAD.IADD R34, R8, 0x1, R58 ;  /* 0x0000000108227824 */ /* 0x000fe200078e023a */
[----:B------:R-:W-:Y:S01]  /*50b0*/  VOTEU.ALL UP0, P4 ;  /* 0x0000000000ff7886 */ /* 0x000fe20002000000 */
[----:B------:R-:W-:Y:S01]  /*50c0*/  UMOV UR11, UR43 ;  /* 0x0000002b000b7c82 */ /* 0x000fe20008000000 */
[----:B------:R-:W-:Y:S01]  /*50d0*/  @!P4 R2UR UR22, R10 ;  /* 0x000000000a16c2ca */ /* 0x000fe200000e0000 */
[----:B------:R-:W-:Y:S01]  /*50e0*/  UMOV UR12, UR36 ;  /* 0x00000024000c7c82 */ /* 0x000fe20008000000 */
[----:B------:R-:W-:Y:S01]  /*50f0*/  IMAD.U32 R11, RZ, RZ, UR7 ;  /* 0x00000007ff0b7e24 */ /* 0x000fe2000f8e00ff */
[----:B------:R-:W-:Y:S01]  /*5100*/  UMOV UR9, UR17 ;  /* 0x0000001100097c82 */ /* 0x000fe20008000000 */
[----:B------:R-:W-:Y:S01]  /*5110*/  @P3 R2UR UR36, R27 ;  /* 0x000000001b2432ca */ /* 0x000fe200000e0000 */
[----:B------:R-:W-:Y:S01]  /*5120*/  IMAD.IADD R37, R13, 0x1, R60 ;  /* 0x000000010d257824 */ /* 0x000fe200078e023c */
[----:B------:R-:W-:Y:S02]  /*5130*/  LOP3.LUT R32, R32, R3, RZ, 0x3c, !PT ;  /* 0x0000000320207212 */ /* 0x000fe400078e3cff */
[----:B------:R-:W-:Y:S02]  /*5140*/  @!P4 R2UR UR23, R11 ;  /* 0x000000000b17c2ca */ /* 0x000fe400000e0000 */
[----:B------:R-:W-:Y:S11]  /*5150*/  SEL R33, R33, RZ, P0 ;  /* 0x000000ff21217207 */ /* 0x000ff60000000000 */
[----:B------:R2:W-:Y:S01]  /*5160*/  @!UP1 UTMALDG.3D [UR16], [UR22], desc[UR14] ;  /* 0x00000e10160095b4 */ /* 0x0005e20008011000 */
[----:B------:R2:W-:Y:S01]  /*5170*/  @!UP0 UTMALDG.3D [UR8], [UR22], desc[UR14] ;  /* 0x00000e08160085b4 */ /* 0x0005e20008011000 */
[----:B------:R2:W-:Y:S01]  /*5180*/  @!P4 SYNCS.ARRIVE.TRANS64.RED.A0TR RZ, [UR5+0x38], R25 ;  /* 0x00003819ffffc9a7 */ /* 0x0005e20008300405 */
[----:B------:R-:W-:Y:S01]  /*5190*/  UPLOP3.LUT UP0, UPT, UPT, UPT, UPT, 0x80, 0x8 ;  /* 0x000000000008789c */ /* 0x000fe20003f0f070 */
[----:B------:R-:W-:Y:S01]  /*51a0*/  SYNCS.ARRIVE.TRANS64.RED.A1T0 RZ, [UR6], RZ ;  /* 0x000000ffffff79a7 */ /* 0x000fe20008100406 */
[----:B------:R-:W-:Y:S09]  /*51b0*/  @P3 BRA `(.L_x_94) ;  /* 0xfffffff0002c3947 */ /* 0x000ff2000383ffff */
[----:B------:R-:W-:-:S04]  /*51c0*/  SHF.L.U32 R3, R36, 0x1f, RZ ;  /* 0x0000001f24037819 */ /* 0x000fc800000006ff */
[----:B------:R-:W1:Y:S02]  /*51d0*/  SYNCS.PHASECHK.TRANS64.TRYWAIT P0, [UR5+0x40], R3 ;  /* 0x00004003ff0075a7 */ /* 0x000e640008001105 */
[----:B-1----:R-:W-:Y:S05]  /*51e0*/  @!P0 BRA `(.L_x_95) ;  /* 0x0000003c00bc8947 */ /* 0x002fea0003800000 */
.L_x_184:
[----:B------:R-:W3:Y:S02]  /*51f0*/  SYNCS.PHASECHK.TRANS64.TRYWAIT P0, [UR5+0x48], R3 ;  /* 0x00004803ff0075a7 */ /* 0x000ee40008001105 */
[----:B---3--:R-:W-:Y:S05]  /*5200*/  @!P0 BRA `(.L_x_96) ;  /* 0x0000003c00cc8947 */ /* 0x008fea0003800000 */
.L_x_186:
[----:B------:R-:W3:Y:S02]  /*5210*/  SYNCS.PHASECHK.TRANS64.TRYWAIT P0, [UR5+0x50], R3 ;  /* 0x00005003ff0075a7 */ /* 0x000ee40008001105 */
[----:B---3--:R-:W-:Y:S05]  /*5220*/  @!P0 BRA `(.L_x_97) ;  /* 0x0000003c00dc8947 */ /* 0x008fea0003800000 */
.L_x_188:
[----:B-1----:R-:W-:-:S07]  /*5230*/  MOV R0, UR5 ;  /* 0x0000000500007c02 */ /* 0x002fce0008000f00 */
.L_x_98:
[----:B-1----:R-:W-:-:S04]  /*5240*/  SHF.L.U32 R3, R36, 0x1f, RZ ;  /* 0x0000001f24037819 */ /* 0x002fc800000006ff */
[----:B------:R1:W3:Y:S03]  /*5250*/  SYNCS.PHASECHK.TRANS64.TRYWAIT P0, [R0+URZ+0x58], R3 ;  /* 0x00005803000075a7 */ /* 0x0002e600080011ff */
[----:B---3--:R-:W-:Y:S05]  /*5260*/  @!P0 NANOSLEEP.SYNCS 0x989680 ;  /* 0x009896800000895d */ /* 0x008fea0003900000 */
[----:B------:R-:W3:Y:S02]  /*5270*/  @!P0 SYNCS.PHASECHK.TRANS64 P0, [R0+URZ+0x58], R3 ;  /* 0x00005803000085a7 */ /* 0x000ee400080010ff */
[----:B--23--:R-:W-:Y:S05]  /*5280*/  @P0 EXIT ;  /* 0x000000000000094d */ /* 0x00cfea0003800000 */
[----:B------:R-:W-:Y:S05]  /*5290*/  BRA `(.L_x_98) ;  /* 0xfffffffc00e87947 */ /* 0x000fea000383ffff */
.L_x_83:
[----:B------:R-:W-:-:S06]  /*52a0*/  UISETP.GE.AND UP0, UPT, UR10, 0x4, UPT ;  /* 0x000000040a00788c */ /* 0x000fcc000bf06270 */
[----:B------:R-:W-:-:S13]  /*52b0*/  PLOP3.LUT P0, PT, PT, PT, UP0, 0x80, 0x8 ;  /* 0x000000000008781c */ /* 0x000fda0003f0f008 */
[----:B------:R-:W-:Y:S05]  /*52c0*/  @!P0 EXIT ;  /* 0x000000000000894d */ /* 0x000fea0003800000 */
[----:B------:R-:W-:Y:S01]  /*52d0*/  BAR.SYNC.DEFER_BLOCKING 0x6, 0xa0 ;  /* 0x0182800000007b1d */ /* 0x000fe20000010000 */
[----:B------:R-:W-:Y:S02]  /*52e0*/  IMAD.SHL.U32 R4, R66, 0x200000, RZ ;  /* 0x0020000042047824 */ /* 0x000fe400078e00ff */
[----:B------:R-:W-:Y:S02]  /*52f0*/  HFMA2 R71, -RZ, RZ, 0, 5.9604644775390625e-08 ;  /* 0x00000001ff477431 */ /* 0x000fe400000001ff */
[C---:B------:R-:W-:Y:S01]  /*5300*/  IMAD.SHL.U32 R65, R72.reuse, 0x10, RZ ;  /* 0x0000001048417824 */ /* 0x040fe200078e00ff */
[----:B------:R-:W-:Y:S01]  /*5310*/  MOV R69, RZ ;  /* 0x000000ff00457202 */ /* 0x000fe20000000f00 */
[----:B------:R-:W-:Y:S01]  /*5320*/  IMAD.U32 R33, R72, 0x10000, RZ ;  /* 0x0001000048217824 */ /* 0x000fe200078e00ff */
[----:B------:R-:W-:Y:S01]  /*5330*/  UMOV UR48, 0x400 ;  /* 0x0000040000307882 */ /* 0x000fe20000000000 */
[----:B------:R-:W1:Y:S01]  /*5340*/  LDC R63, c[0x0][0x370] ;  /* 0x0000dc00ff3f7b82 */ /* 0x000e620000000800 */
[----:B------:R-:W-:Y:S01]  /*5350*/  ULEA UR48, UR37, UR48, 0x18 ;  /* 0x0000003025307291 */ /* 0x000fe2000f8ec0ff */
[----:B------:R-:W-:Y:S01]  /*5360*/  LOP3.LUT R4, R4, 0x200000, RZ, 0xc0, !PT ;  /* 0x0020000004047812 */ /* 0x000fe200078ec0ff */
[----:B------:R-:W-:Y:S01]  /*5370*/  IMAD.SHL.U32 R64, R72, 0x2, RZ ;  /* 0x0000000248407824 */ /* 0x000fe200078e00ff */
[C---:B------:R-:W-:Y:S01]  /*5380*/  LOP3.LUT R5, R65.reuse, 0x40, RZ, 0xc0, !PT ;  /* 0x0000004041057812 */ /* 0x040fe200078ec0ff */
[----:B------:R-:W-:Y:S01]  /*5390*/  IMAD.SHL.U32 R3, R66, 0x200, RZ ;  /* 0x0000020042037824 */ /* 0x000fe200078e00ff */
[----:B------:R-:W-:Y:S01]  /*53a0*/  LOP3.LUT R2, R65, 0x5b0, RZ, 0xc0, !PT ;  /* 0x000005b041027812 */ /* 0x000fe200078ec0ff */
[----:B------:R-:W-:Y:S01]  /*53b0*/  UIADD3 UR4, UPT, UPT, UR48, 0x200, URZ ;  /* 0x0000020030047890 */ /* 0x000fe2000fffe0ff */
[----:B------:R-:W2:Y:S01]  /*53c0*/  LDC R28, c[0x0][0xb0c] ;  /* 0x0002c300ff1c7b82 */ /* 0x000ea20000000800 */
[----:B------:R-:W-:Y:S01]  /*53d0*/  LOP3.LUT R33, R4, 0x400000, R33, 0xf8, !PT ;  /* 0x0040000004217812 */ /* 0x000fe200078ef821 */
[----:B------:R-:W-:Y:S01]  /*53e0*/  IMAD.MOV.U32 R30, RZ, RZ, RZ ;  /* 0x000000ffff1e7224 */ /* 0x000fe200078e00ff */
[----:B------:R-:W-:Y:S01]  /*53f0*/  LOP3.LUT R64, R5, 0x8, R64, 0xf8, !PT ;  /* 0x0000000805407812 */ /* 0x000fe200078ef840 */
[----:B------:R-:W-:Y:S01]  /*5400*/  IMAD.MOV.U32 R70, RZ, RZ, RZ ;  /* 0x000000ffff467224 */ /* 0x000fe200078e00ff */
[----:B------:R-:W-:Y:S01]  /*5410*/  LOP3.LUT R3, R2, 0x200, R3, 0xf8, !PT ;  /* 0x0000020002037812 */ /* 0x000fe200078ef803 */
[----:B------:R-:W-:Y:S01]  /*5420*/  IMAD.MOV.U32 R76, RZ, RZ, RZ ;  /* 0x000000ffff4c7224 */ /* 0x000fe200078e00ff */
[----:B------:R-:W-:Y:S01]  /*5430*/  LOP3.LUT P0, RZ, R65, 0x40, RZ, 0xc0, !PT ;  /* 0x0000004041ff7812 */ /* 0x000fe2000780c0ff */
[----:B------:R-:W3:Y:S01]  /*5440*/  LDC R61, c[0x0][0xb20] ;  /* 0x0002c800ff3d7b82 */ /* 0x000ee20000000800 */
[----:B------:R-:W4:Y:S01]  /*5450*/  LDS R0, [UR48+0x120] ;  /* 0x00012030ff007984 */ /* 0x000f220008000800 */
[----:B------:R-:W-:Y:S01]  /*5460*/  LOP3.LUT R64, R3, R64, RZ, 0xfc, !PT ;  /* 0x0000004003407212 */ /* 0x000fe200078efcff */
[----:B------:R-:W-:Y:S01]  /*5470*/  IMAD.U32 R67, RZ, RZ, UR4 ;  /* 0x00000004ff437e24 */ /* 0x000fe2000f8e00ff */
[----:B------:R-:W-:Y:S01]  /*5480*/  LOP3.LUT R72, R72, 0x60, RZ, 0xc0, !PT ;  /* 0x0000006048487812 */ /* 0x000fe200078ec0ff */
[----:B------:R-:W1:Y:S03]  /*5490*/  LDCU.64 UR52, c[0x0][0x348] ;  /* 0x00006900ff3477ac */ /* 0x000e660008000a00 */
[----:B------:R-:W1:Y:S01]  /*54a0*/  LDC R27, c[0x0][0xb30] ;  /* 0x0002cc00ff1b7b82 */ /* 0x000e620000000800 */
[----:B------:R-:W1:Y:S01]  /*54b0*/  LDCU.64 UR38, c[0x0][0x888] ;  /* 0x00011100ff2677ac */ /* 0x000e620008000a00 */
[----:B------:R-:W1:Y:S06]  /*54c0*/  LDCU.64 UR44, c[0x0][0x890] ;  /* 0x00011200ff2c77ac */ /* 0x000e6c0008000a00 */
[----:B------:R-:W1:Y:S01]  /*54d0*/  LDC.64 R56, c[0x0][0xb10] ;  /* 0x0002c400ff387b82 */ /* 0x000e620000000a00 */
[----:B------:R-:W-:Y:S01]  /*54e0*/  UMOV UR49, URZ ;  /* 0x000000ff00317c82 */ /* 0x000fe20008000000 */
[----:B------:R-:W-:-:S06]  /*54f0*/  UMOV UR51, URZ ;  /* 0x000000ff00337c82 */ /* 0x000fcc0008000000 */
[----:B------:R-:W1:Y:S08]  /*5500*/  LDC.64 R24, c[0x0][0xb18] ;  /* 0x0002c600ff187b82 */ /* 0x000e700000000a00 */
[----:B------:R-:W1:Y:S08]  /*5510*/  LDC.64 R22, c[0x0][0xb28] ;  /* 0x0002ca00ff167b82 */ /* 0x000e700000000a00 */
[----:B------:R-:W1:Y:S01]  /*5520*/  LDC.64 R54, c[0x0][0x8b0] ;  /* 0x00022c00ff367b82 */ /* 0x000e620000000a00 */
[----:B----4-:R-:W-:Y:S01]  /*5530*/  IMAD.IADD R33, R0, 0x1, R33 ;  /* 0x0000000100217824 */ /* 0x010fe200078e0221 */
[----:B------:R-:W-:-:S06]  /*5540*/  P2R R0, PR, RZ, 0x1 ;  /* 0x00000001ff007803 */ /* 0x000fcc0000000000 */
[----:B------:R-:W4:Y:S08]  /*5550*/  LDC.64 R52, c[0x0][0x8a8] ;  /* 0x00022a00ff347b82 */ /* 0x000f300000000a00 */
[----:B--23--:R-:W1:Y:S02]  /*5560*/  LDC R62, c[0x0][0x374] ;  /* 0x0000dd00ff3e7b82 */ /* 0x00ce640000000800 */
.L_x_142:
[C---:B------:R-:W-:Y:S02]  /*5570*/  LEA R0, R76.reuse, UR48, 0x3 ;  /* 0x000000304c007c11 */ /* 0x040fe4000f8e18ff */
[----:B------:R-:W-:Y:S02]  /*5580*/  SHF.L.U32 R3, R69, 0x1f, RZ ;  /* 0x0000001f45037819 */ /* 0x000fe400000006ff */
[----:B------:R-:W-:Y:S02]  /*5590*/  LEA R16, R76, UR48, 0x4 ;  /* 0x000000304c107c11 */ /* 0x000fe4000f8e20ff */
[----:B--2---:R-:W2:Y:S02]  /*55a0*/  SYNCS.PHASECHK.TRANS64.TRYWAIT P0, [R0+URZ+0x70], R3 ;  /* 0x00007003000075a7 */ /* 0x004ea400080011ff */
[----:B--2---:R-:W-:Y:S05]  /*55b0*/  @!P0 BRA `(.L_x_99) ;  /* 0x0000003c00108947 */ /* 0x004fea0003800000 */
.L_x_189:
[----:B------:R-:W3:Y:S01]  /*55c0*/  LDC.64 R12, c[0x0][0xb10] ;  /* 0x0002c400ff0c7b82 */ /* 0x000ee20000000a00 */
[----:B------:R-:W4:Y:S01]  /*55d0*/  LDS.128 R16, [R16+0x100] ;  /* 0x0001000010107984 */ /* 0x000f220000000c00 */
[----:B-1----:R-:W-:Y:S01]  /*55e0*/  ISETP.NE.AND P1, PT, R27, 0x1, PT ;  /* 0x000000011b00780c */ /* 0x002fe20003f25270 */
[----:B--2---:R-:W-:Y:S01]  /*55f0*/  VIADD R0, R0, 0x80 ;  /* 0x0000008000007836 */ /* 0x004fe20000000000 */
[----:B------:R-:W-:Y:S04]  /*5600*/  ISETP.GE.AND P0, PT, R26, 0x1, PT ;  /* 0x000000011a00780c */ /* 0x000fe80003f06270 */
[----:B------:R-:W1:Y:S01]  /*5610*/  LDC.64 R10, c[0x0][0xb18] ;  /* 0x0002c600ff0a7b82 */ /* 0x000e620000000a00 */
[----:B------:R-:W-:Y:S01]  /*5620*/  PRMT R0, RZ, 0x654, R0 ;  /* 0x00000654ff007816 */ /* 0x000fe20000000000 */
[----:B------:R-:W-:Y:S01]  /*5630*/  @!PT LDS RZ, [RZ] ;  /* 0x00000000fffff984 */ /* 0x000fe20000000800 */
[----:B------:R-:W-:Y:S01]  /*5640*/  @!PT LDS RZ, [RZ] ;  /* 0x00000000fffff984 */ /* 0x000fe20000000800 */
[----:B------:R-:W-:Y:S01]  /*5650*/  @!PT LDS RZ, [RZ] ;  /* 0x00000000fffff984 */ /* 0x000fe20000000800 */
[----:B------:R-:W-:Y:S01]  /*5660*/  @!PT LDS RZ, [RZ] ;  /* 0x00000000fffff984 */ /* 0x000fe20000000800 */
[----:B------:R2:W-:Y:S06]  /*5670*/  MEMBAR.ALL.CTA ;  /* 0x0000000000007992 */ /* 0x0005ec0000008000 */
[----:B--2---:R-:W2:Y:S01]  /*5680*/  FENCE.VIEW.ASYNC.S ;  /* 0x00000000000073c6 */ /* 0x004ea20000000000 */
[----:B------:R-:W1:Y:S08]  /*5690*/  @!P1 LDC R14, c[0x0][0xb20] ;  /* 0x0002c800ff0e9b82 */ /* 0x000e700000000800 */
[----:B------:R-:W1:Y:S01]  /*56a0*/  @!P1 LDC R9, c[0x0][0xb0c] ;  /* 0x0002c300ff099b82 */ /* 0x000e620000000800 */
[----:B--2---:R2:W-:Y:S01]  /*56b0*/  SYNCS.ARRIVE.TRANS64.RED.A1T0 RZ, [R0+URZ], RZ ;  /* 0x000000ff00ff79a7 */ /* 0x0045e200081004ff */
[----:B----4-:R-:W-:Y:S04]  /*56c0*/  LOP3.LUT P4, RZ, R18, 0x1, RZ, 0xc0, !PT ;  /* 0x0000000112ff7812 */ /* 0x010fe8000788c0ff */
[----:B------:R-:W-:Y:S09]  /*56d0*/  P2R R73, PR, RZ, 0x10 ;  /* 0x00000010ff497803 */ /* 0x000ff20000000000 */
[----:B------:R-:W-:Y:S02]  /*56e0*/  @P4 MOV R31, R16 ;  /* 0x00000010001f4202 */ /* 0x000fe40000000f00 */
[----:B------:R-:W-:Y:S01]  /*56f0*/  @P4 LOP3.LUT R29, R17, 0xffff, RZ, 0xc0, !PT ;  /* 0x0000ffff111d4812 */ /* 0x000fe200078ec0ff */
[----:B--23--:R-:W-:Y:S06]  /*5700*/  @!P0 BRA `(.L_x_100) ;  /* 0x0000000000a48947 */ /* 0x00cfec0003800000 */
[----:B------:R-:W-:Y:S01]  /*5710*/  IMAD.HI.U32 R36, R62, R25, RZ ;  /* 0x000000193e247227 */ /* 0x000fe200078e00ff */
[----:B------:R-:W-:Y:S02]  /*5720*/  ISETP.NE.AND P0, PT, R24, 0x1, PT ;  /* 0x000000011800780c */ /* 0x000fe40003f05270 */
[----:B------:R-:W-:Y:S01]  /*5730*/  ISETP.NE.AND P2, PT, R26, 0x1, PT ;  /* 0x000000011a00780c */ /* 0x000fe20003f45270 */
[-C--:B------:R-:W-:Y:S01]  /*5740*/  IMAD.HI.U32 R20, R63, R56.reuse, RZ ;  /* 0x000000383f147227 */ /* 0x080fe200078e00ff */
[----:B------:R-:W-:Y:S02]  /*5750*/  SHF.R.U32.HI R21, RZ, R61, R36 ;  /* 0x0000003dff157219 */ /* 0x000fe40000011624 */
[----:B------:R-:W-:Y:S01]  /*5760*/  ISETP.NE.AND P3, PT, R28, 0x1, PT ;  /* 0x000000011c00780c */ /* 0x000fe20003f65270 */
[----:B------:R-:W-:Y:S01]  /*5770*/  IMAD.HI.U32 R40, R29, R25, RZ ;  /* 0x000000191d287227 */ /* 0x000fe200078e00ff */
[----:B------:R-:W-:Y:S02]  /*5780*/  SHF.R.U32.HI R20, RZ, R57, R20 ;  /* 0x00000039ff147219 */ /* 0x000fe40000011614 */
[----:B------:R-:W-:Y:S01]  /*5790*/  SEL R3, R62, R21, !P0 ;  /* 0x000000153e037207 */ /* 0x000fe20004000000 */
[----:B------:R-:W-:Y:S01]  /*57a0*/  IMAD.HI.U32 R38, R31, R56, RZ ;  /* 0x000000381f267227 */ /* 0x000fe200078e00ff */
[----:B------:R-:W-:Y:S03]  /*57b0*/  SEL R7, R63, R20, !P3 ;  /* 0x000000143f077207 */ /* 0x000fe60005800000 */
[-C--:B------:R-:W-:Y:S01]  /*57c0*/  IMAD.HI.U32 R20, R3, R22.reuse, RZ ;  /* 0x0000001603147227 */ /* 0x080fe200078e00ff */
[----:B------:R-:W-:Y:S03]  /*57d0*/  SHF.R.U32.HI R38, RZ, R57, R38 ;  /* 0x00000039ff267219 */ /* 0x000fe60000011626 */
[----:B------:R-:W-:Y:S01]  /*57e0*/  IMAD.HI.U32 R36, R7, R22, RZ ;  /* 0x0000001607247227 */ /* 0x000fe200078e00ff */
[----:B------:R-:W-:Y:S02]  /*57f0*/  @P2 SHF.R.U32.HI R3, RZ, R23, R20 ;  /* 0x00000017ff032219 */ /* 0x000fe40000011614 */
[----:B------:R-:W-:Y:S02]  /*5800*/  SHF.R.U32.HI R20, RZ, R61, R40 ;  /* 0x0000003dff147219 */ /* 0x000fe40000011628 */
[----:B------:R-:W-:Y:S01]  /*5810*/  @P2 SHF.R.U32.HI R7, RZ, R23, R36 ;  /* 0x00000017ff072219 */ /* 0x000fe20000011624 */
[C---:B------:R-:W-:Y:S01]  /*5820*/  IMAD R2, R26.reuse, R3, RZ ;  /* 0x000000031a027224 */ /* 0x040fe200078e02ff */
[----:B------:R-:W-:Y:S02]  /*5830*/  SEL R5, R29, R20, !P0 ;  /* 0x000000141d057207 */ /* 0x000fe40004000000 */
[----:B------:R-:W-:Y:S01]  /*5840*/  SEL R3, R31, R38, !P3 ;  /* 0x000000261f037207 */ /* 0x000fe20005800000 */
[----:B------:R-:W-:Y:S01]  /*5850*/  IMAD R4, R26, R7, RZ ;  /* 0x000000071a047224 */ /* 0x000fe200078e02ff */
[C---:B------:R-:W-:Y:S01]  /*5860*/  ISETP.GE.AND P0, PT, R5.reuse, R2, PT ;  /* 0x000000020500720c */ /* 0x040fe20003f06270 */
[----:B------:R-:W-:Y:S03]  /*5870*/  IMAD.HI.U32 R6, R5, R22, RZ ;  /* 0x0000001605067227 */ /* 0x000fe600078e00ff */
[----:B------:R-:W-:Y:S01]  /*5880*/  ISETP.GE.OR P0, PT, R3, R4, P0 ;  /* 0x000000040300720c */ /* 0x000fe20000706670 */
[----:B------:R-:W-:Y:S01]  /*5890*/  IMAD.MOV R4, RZ, RZ, -R3 ;  /* 0x000000ffff047224 */ /* 0x000fe200078e0a03 */
[-C--:B------:R-:W-:Y:S03]  /*58a0*/  SHF.R.U32.HI R6, RZ, R23.reuse, R6 ;  /* 0x00000017ff067219 */ /* 0x080fe60000011606 */
[----:B------:R-:W-:Y:S01]  /*58b0*/  IMAD R31, R28, R4, R31 ;  /* 0x000000041c1f7224 */ /* 0x000fe200078e021f */
[----:B------:R-:W-:Y:S05]  /*58c0*/  SEL R15, R5, R6, !P2 ;  /* 0x00000006050f7207 */ /* 0x000fea0005000000 */
[----:B------:R-:W-:Y:S02]  /*58d0*/  IMAD.MOV R6, RZ, RZ, -R15 ;  /* 0x000000ffff067224 */ /* 0x000fe400078e0a0f */
[C---:B------:R-:W-:Y:S04]  /*58e0*/  @!P0 IMAD.HI.U32 R2, R3.reuse, R22, RZ ;  /* 0x0000001603028227 */ /* 0x040fe800078e00ff */
[----:B------:R-:W-:Y:S01]  /*58f0*/  IMAD R6, R26, R6, R5 ;  /* 0x000000061a067224 */ /* 0x000fe200078e0205 */
[----:B------:R-:W-:Y:S04]  /*5900*/  @!P0 SHF.R.U32.HI R2, RZ, R23, R2 ;  /* 0x00000017ff028219 */ /* 0x000fe80000011602 */
[----:B------:R-:W-:Y:S02]  /*5910*/  @!P0 SEL R0, R3, R2, !P2 ;  /* 0x0000000203008207 */ /* 0x000fe40005000000 */
[----:B------:R-:W-:Y:S02]  /*5920*/  IADD3 R2, PT, PT, -R5, RZ, RZ ;  /* 0x000000ff05027210 */ /* 0x000fe40007ffe1ff */
[----:B------:R-:W-:Y:S01]  /*5930*/  @!P0 IADD3 R8, PT, PT, R15, -R0, RZ ;  /* 0x800000000f088210 */ /* 0x000fe20007ffe0ff */
[----:B------:R-:W-:Y:S02]  /*5940*/  @!P0 IMAD R0, R7, R6, R0 ;  /* 0x0000000607008224 */ /* 0x000fe400078e0200 */
[----:B------:R-:W-:Y:S02]  /*5950*/  IMAD R29, R24, R2, R29 ;  /* 0x00000002181d7224 */ /* 0x000fe400078e021d */
[----:B------:R-:W-:Y:S02]  /*5960*/  @!P0 IMAD R5, R8, R26, R3 ;  /* 0x0000001a08058224 */ /* 0x000fe400078e0203 */
[----:B------:R-:W-:Y:S04]  /*5970*/  @!P0 IMAD.MOV.U32 R3, RZ, RZ, R0 ;  /* 0x000000ffff038224 */ /* 0x000fe800078e0000 */
[----:B------:R-:W-:Y:S02]  /*5980*/  IMAD R31, R3, R28, R31 ;  /* 0x0000001c031f7224 */ /* 0x000fe400078e021f */
[----:B------:R-:W-:Y:S07]  /*5990*/  IMAD R29, R5, R24, R29 ;  /* 0x00000018051d7224 */ /* 0x000fee00078e021d */
.L_x_100:
[----:B-1----:R-:W-:Y:S01]  /*59a0*/  @!P1 ISETP.NE.AND P0, PT, R10, 0x1, PT ;  /* 0x000000010a00980c */ /* 0x002fe20003f05270 */
[----:B------:R-:W-:Y:S01]  /*59b0*/  @!P1 IMAD.HI.U32 R3, R29, R11, RZ ;  /* 0x0000000b1d039227 */ /* 0x000fe200078e00ff */
[----:B------:R-:W-:Y:S01]  /*59c0*/  R2UR UR42, R37 ;  /* 0x00000000252a72ca */ /* 0x000fe200000e0000 */
[----:B------:R-:W-:Y:S01]  /*59d0*/  BSSY.RECONVERGENT B6, `(.L_x_101) ;  /* 0x0000031000067945 */ /* 0x000fe20003800200 */
[----:B------:R-:W-:Y:S01]  /*59e0*/  R2UR UR41, R34 ;  /* 0x00000000222972ca */ /* 0x000fe200000e0000 */
[----:B------:R-:W-:Y:S01]  /*59f0*/  @!P1 IMAD.HI.U32 R0, R31, R12, RZ ;  /* 0x0000000c1f009227 */ /* 0x000fe200078e00ff */
[----:B------:R-:W-:Y:S02]  /*5a00*/  @!P1 SHF.R.U32.HI R2, RZ, R14, R3 ;  /* 0x0000000eff029219 */ /* 0x000fe40000011603 */
[----:B------:R-:W-:Y:S01]  /*5a10*/  @!P1 ISETP.NE.AND P2, PT, R9, 0x1, PT ;  /* 0x000000010900980c */ /* 0x000fe20003f45270 */
[----:B------:R-:W-:Y:S01]  /*5a20*/  VIADD R76, R76, 0x1 ;  /* 0x000000014c4c7836 */ /* 0x000fe20000000000 */
[----:B------:R-:W-:Y:S02]  /*5a30*/  @!P1 SEL R2, R29, R2, !P0 ;  /* 0x000000021d029207 */ /* 0x000fe40004000000 */
[----:B------:R-:W-:Y:S02]  /*5a40*/  @!P1 SHF.R.U32.HI R0, RZ, R13, R0 ;  /* 0x0000000dff009219 */ /* 0x000fe40000011600 */
[----:B------:R-:W-:Y:S01]  /*5a50*/  LOP3.LUT P0, RZ, R67, 0x90, RZ, 0xc0, !PT ;  /* 0x0000009043ff7812 */ /* 0x000fe2000780c0ff */
[----:B------:R-:W-:Y:S01]  /*5a60*/  USHF.L.U32 UR42, UR42, 0x6, URZ ;  /* 0x000000062a2a7899 */ /* 0x000fe200080006ff */
[----:B------:R-:W-:Y:S01]  /*5a70*/  @!P1 SEL R3, R31, R0, !P2 ;  /* 0x000000001f039207 */ /* 0x000fe20005000000 */
[----:B------:R-:W-:Y:S01]  /*5a80*/  USHF.L.U32 UR41, UR41, 0x7, URZ ;  /* 0x0000000729297899 */ /* 0x000fe200080006ff */
[----:B------:R-:W-:Y:S03]  /*5a90*/  @P4 SHF.R.U32.HI R68, RZ, 0x10, R17 ;  /* 0x00000010ff444819 */ /* 0x000fe60000011611 */
[----:B------:R-:W-:Y:S02]  /*5aa0*/  @!P1 IMAD.IADD R0, R2, 0x1, -R3 ;  /* 0x0000000102009824 */ /* 0x000fe400078e0a03 */
[----:B------:R-:W-:Y:S02]  /*5ab0*/  @!P1 IMAD.IADD R2, R3, 0x1, -R2 ;  /* 0x0000000103029824 */ /* 0x000fe400078e0a02 */
[----:B------:R-:W-:Y:S02]  /*5ac0*/  @!P1 IMAD R31, R0, R9, R31 ;  /* 0x00000009001f9224 */ /* 0x000fe400078e021f */
[----:B------:R-:W-:Y:S01]  /*5ad0*/  @!P1 IMAD R29, R2, R10, R29 ;  /* 0x0000000a021d9224 */ /* 0x000fe200078e021d */
[----:B------:R-:W-:Y:S06]  /*5ae0*/  @!P0 BRA `(.L_x_102) ;  /* 0x00000000007c8947 */ /* 0x000fec0003800000 */
[----:B------:R-:W1:Y:S01]  /*5af0*/  LDCU.64 UR8, c[0x4][0x80] ;  /* 0x01001000ff0877ac */ /* 0x000e620008000a00 */
[----:B------:R-:W-:Y:S01]  /*5b00*/  MOV R2, 0x0 ;  /* 0x0000000000027802 */ /* 0x000fe20000000f00 */
[----:B------:R-:W-:Y:S02]  /*5b10*/  HFMA2 R12, -RZ, RZ, 0, 5.9604644775390625e-08 ;  /* 0x00000001ff0c7431 */ /* 0x000fe400000001ff */
[----:B------:R-:W-:Y:S01]  /*5b20*/  IMAD.MOV.U32 R8, RZ, RZ, 0x70 ;  /* 0x00000070ff087424 */ /* 0x000fe200078e00ff */
[----:B------:R2:W3:Y:S01]  /*5b30*/  LDC.64 R14, c[0x4][R2] ;  /* 0x01000000020e7b82 */ /* 0x0004e20000000a00 */
[----:B------:R-:W4:Y:S01]  /*5b40*/  LDCU.64 UR6, c[0x4][0x88] ;  /* 0x01001100ff0677ac */ /* 0x000f220008000a00 */
[----:B------:R-:W-:Y:S01]  /*5b50*/  IMAD.MOV.U32 R13, RZ, RZ, RZ ;  /* 0x000000ffff0d7224 */ /* 0x000fe200078e00ff */
[----:B------:R-:W2:Y:S01]  /*5b60*/  LDCU.64 UR4, c[0x4][0x8] ;  /* 0x01000100ff0477ac */ /* 0x000ea20008000a00 */
[----:B-1----:R-:W-:Y:S01]  /*5b70*/  MOV R5, UR9 ;  /* 0x0000000900057c02 */ /* 0x002fe20008000f00 */
[----:B------:R-:W-:Y:S01]  /*5b80*/  IMAD.U32 R4, RZ, RZ, UR8 ;  /* 0x00000008ff047e24 */ /* 0x000fe2000f8e00ff */
[----:B----4-:R-:W-:Y:S01]  /*5b90*/  MOV R7, UR7 ;  /* 0x0000000700077c02 */ /* 0x010fe20008000f00 */
[----:B------:R-:W-:Y:S01]  /*5ba0*/  IMAD.U32 R6, RZ, RZ, UR6 ;  /* 0x00000006ff067e24 */ /* 0x000fe2000f8e00ff */
[----:B--2---:R-:W-:Y:S01]  /*5bb0*/  MOV R11, UR5 ;  /* 0x00000005000b7c02 */ /* 0x004fe20008000f00 */
[----:B------:R-:W-:Y:S02]  /*5bc0*/  IMAD.U32 R10, RZ, RZ, UR4 ;  /* 0x00000004ff0a7e24 */ /* 0x000fe4000f8e00ff */
[----:B------:R-:W-:Y:S07]  /*5bd0*/  LEPC R20, `(.L_x_103) ;  /* 0x000000001014794e */ /* 0x000fee0000000000 */
[----:B---3-5:R-:W-:Y:S05]  /*5be0*/  CALL.ABS.NOINC R14 ;  /* 0x000000000e007343 */ /* 0x028fea0003c00000 */
.L_x_103:
[----:B------:R-:W1:Y:S01]  /*5bf0*/  LDCU.64 UR8, c[0x4][0x80] ;  /* 0x01001000ff0877ac */ /* 0x000e620008000a00 */
[----:B------:R-:W2:Y:S01]  /*5c00*/  LDC.64 R2, c[0x4][R2] ;  /* 0x0100000002027b82 */ /* 0x000ea20000000a00 */
[----:B------:R-:W-:Y:S02]  /*5c10*/  HFMA2 R12, -RZ, RZ, 0, 5.9604644775390625e-08 ;  /* 0x00000001ff0c7431 */ /* 0x000fe400000001ff */
[----:B------:R-:W-:Y:S02]  /*5c20*/  IMAD.MOV.U32 R8, RZ, RZ, 0x70 ;  /* 0x00000070ff087424 */ /* 0x000fe400078e00ff */
[----:B------:R-:W-:Y:S01]  /*5c30*/  IMAD.MOV.U32 R13, RZ, RZ, RZ ;  /* 0x000000ffff0d7224 */ /* 0x000fe200078e00ff */
[----:B------:R-:W3:Y:S01]  /*5c40*/  LDCU.64 UR6, c[0x4][0x88] ;  /* 0x01001100ff0677ac */ /* 0x000ee20008000a00 */
[----:B------:R-:W4:Y:S01]  /*5c50*/  LDCU.64 UR4, c[0x4][0x8] ;  /* 0x01000100ff0477ac */ /* 0x000f220008000a00 */
[----:B-1----:R-:W-:Y:S02]  /*5c60*/  MOV R4, UR8 ;  /* 0x0000000800047c02 */ /* 0x002fe40008000f00 */
[----:B------:R-:W-:Y:S02]  /*5c70*/  MOV R5, UR9 ;  /* 0x0000000900057c02 */ /* 0x000fe40008000f00 */
[----:B---3--:R-:W-:Y:S01]  /*5c80*/  MOV R7, UR7 ;  /* 0x0000000700077c02 */ /* 0x008fe20008000f00 */
[----:B------:R-:W-:Y:S01]  /*5c90*/  IMAD.U32 R6, RZ, RZ, UR6 ;  /* 0x00000006ff067e24 */ /* 0x000fe2000f8e00ff */
[----:B----4-:R-:W-:Y:S01]  /*5ca0*/  MOV R11, UR5 ;  /* 0x00000005000b7c02 */ /* 0x010fe20008000f00 */
[----:B------:R-:W-:Y:S02]  /*5cb0*/  IMAD.U32 R10, RZ, RZ, UR4 ;  /* 0x00000004ff0a7e24 */ /* 0x000fe4000f8e00ff */
[----:B------:R-:W-:Y:S07]  /*5cc0*/  LEPC R20, `(.L_x_102) ;  /* 0x000000001014794e */ /* 0x000fee0000000000 */
[----:B--2---:R-:W-:Y:S05]  /*5cd0*/  CALL.ABS.NOINC R2 ;  /* 0x0000000002007343 */ /* 0x004fea0003c00000 */
.L_x_102:
[----:B------:R-:W-:Y:S05]  /*5ce0*/  BSYNC.RECONVERGENT B6 ;  /* 0x0000000000067941 */ /* 0x000fea0003800200 */
.L_x_101:
[----:B------:R-:W-:Y:S01]  /*5cf0*/  ISETP.NE.U32.AND P4, PT, R54, RZ, PT ;  /* 0x000000ff3600720c */ /* 0x000fe20003f85070 */
[----:B------:R-:W-:Y:S01]  /*5d00*/  UISETP.NE.AND UP2, UPT, UR50, URZ, UPT ;  /* 0x000000ff3200728c */ /* 0x000fe2000bf45270 */
[----:B------:R-:W-:Y:S01]  /*5d10*/  ISETP.NE.U32.AND P2, PT, RZ, UR38, PT ;  /* 0x00000026ff007c0c */ /* 0x000fe2000bf45070 */
[----:B------:R-:W-:Y:S01]  /*5d20*/  UISETP.NE.U32.AND UP1, UPT, UR44, URZ, UPT ;  /* 0x000000ff2c00728c */ /* 0x000fe2000bf25070 */
[----:B------:R-:W-:Y:S01]  /*5d30*/  ISETP.NE.AND.EX P4, PT, R55, RZ, PT, P4 ;  /* 0x000000ff3700720c */ /* 0x000fe20003f85340 */
[----:B------:R-:W-:Y:S01]  /*5d40*/  UPLOP3.LUT UP0, UPT, UPT, UPT, UPT, 0x40, 0x4 ;  /* 0x000000000004789c */ /* 0x000fe20003f0e870 */
[----:B------:R-:W-:Y:S01]  /*5d50*/  ISETP.NE.AND.EX P2, PT, RZ, UR39, PT, P2 ;  /* 0x00000027ff007c0c */ /* 0x000fe2000bf45320 */
[----:B------:R-:W-:Y:S01]  /*5d60*/  UISETP.NE.AND.EX UP1, UPT, UR45, URZ, UPT, UP1 ;  /* 0x000000ff2d00728c */ /* 0x000fe2000bf25310 */
[----:B------:R-:W-:Y:S04]  /*5d70*/  PLOP3.LUT P1, PT, PT, PT, UP2, 0x80, 0x8 ;  /* 0x000000000008781c */ /* 0x000fe80003f2f028 */
[----:B------:R-:W-:Y:S06]  /*5d80*/  @UP2 UPLOP3.LUT UP0, UPT, UPT, UPT, UP1, 0x80, 0x8 ;  /* 0x000000000008289c */ /* 0x000fec0003f0f010 */
[----:B------:R-:W-:Y:S01]  /*5d90*/  PLOP3.LUT P0, PT, PT, PT, UP0, 0x80, 0x8 ;  /* 0x000000000008781c */ /* 0x000fe20003f0f008 */
[----:B------:R-:W-:Y:S01]  /*5da0*/  @!UPT UIADD3 URZ, UPT, UPT, URZ, URZ, URZ ;  /* 0x000000fffffff290 */ /* 0x000fe2000fffe0ff */
[----:B------:R-:W-:Y:S11]  /*5db0*/  BRA.U !UP1, `(.L_x_104) ;  /* 0x0000000109387547 */ /* 0x000ff6000b800000 */
[----:B------:R-:W-:Y:S01]  /*5dc0*/  UISETP.NE.U32.AND UP0, UPT, UR38, URZ, UPT ;  /* 0x000000ff2600728c */ /* 0x000fe2000bf05070 */
[----:B------:R-:W-:Y:S02]  /*5dd0*/  HFMA2 R0, -RZ, RZ, 0, 5.9604644775390625e-08 ;  /* 0x00000001ff007431 */ /* 0x000fe400000001ff */
[----:B------:R-:W-:Y:S01]  /*5de0*/  IMAD.MOV.U32 R59, RZ, RZ, 0x1 ;  /* 0x00000001ff3b7424 */ /* 0x000fe200078e00ff */
[----:B------:R-:W-:Y:S06]  /*5df0*/  UISETP.NE.AND.EX UP0, UPT, UR39, URZ, UPT, UP0 ;  /* 0x000000ff2700728c */ /* 0x000fec000bf05300 */
[----:B------:R-:W-:Y:S05]  /*5e00*/  PLOP3.LUT P3, PT, PT, PT, UP0, 0x80, 0x8 ;  /* 0x000000000008781c */ /* 0x000fea0003f6f008 */
[----:B------:R-:W1:Y:S01]  /*5e10*/  @UP0 LDCU.64 UR6, c[0x0][0x888] ;  /* 0x00011100ff0607ac */ /* 0x000e620008000a00 */
[----:B------:R-:W-:Y:S07]  /*5e20*/  @UP0 UIMAD UR4, UR36, UR44, URZ ;  /* 0x0000002c240402a4 */ /* 0x000fee000f8e02ff */
[----:B------:R-:W-:Y:S01]  /*5e30*/  @!P3 PRMT R59, R0, 0x7610, R59 ;  /* 0x00007610003bb816 */ /* 0x000fe2000000003b */
[----:B-1----:R-:W-:Y:S03]  /*5e40*/  @UP0 UIMAD.WIDE UR6, UR4, 0x4, UR6 ;  /* 0x00000004040608a5 */ /* 0x002fe6000f8e0206 */
[----:B------:R-:W1:Y:S03]  /*5e50*/  @!UP0 LDCU UR4, c[0x0][0x880] ;  /* 0x00011000ff0487ac */ /* 0x000e660008000800 */
[----:B------:R-:W-:Y:S01]  /*5e60*/  IMAD.U32 R2, RZ, RZ, UR6 ;  /* 0x00000006ff027e24 */ /* 0x000fe2000f8e00ff */
[----:B------:R-:W-:Y:S05]  /*5e70*/  MOV R3, UR7 ;  /* 0x0000000700037c02 */ /* 0x000fea0008000f00 */
[----:B-----5:R2:W5:Y:S02]  /*5e80*/  @P3 LDG.E R35, desc[UR46][R2.64] ;  /* 0x0000002e02233981 */ /* 0x020564000c1e1900 */
[----:B-12---:R-:W-:Y:S02]  /*5e90*/  @!P3 IMAD.U32 R35, RZ, RZ, UR4 ;  /* 0x00000004ff23be24 */ /* 0x006fe4000f8e00ff */
.L_x_104:
[----:B------:R-:W-:Y:S05]  /*5ea0*/  @!P4 BRA `(.L_x_105) ;  /* 0x000000000020c947 */ /* 0x000fea0003800000 */
[----:B------:R-:W-:Y:S04]  /*5eb0*/  ISETP.NE.U32.AND P3, PT, R52, RZ, PT ;  /* 0x000000ff3400720c */ /* 0x000fe80003f65070 */
[----:B------:R-:W-:Y:S11]  /*5ec0*/  ISETP.NE.AND.EX P3, PT, R53, RZ, PT, P3 ;  /* 0x000000ff3500720c */ /* 0x000ff60003f65330 */
[----:B------:R-:W-:Y:S02]  /*5ed0*/  @!UPT UIADD3 URZ, UPT, UPT, URZ, URZ, URZ ;  /* 0x000000fffffff290 */ /* 0x000fe4000fffe0ff */
[----:B------:R-:W1:Y:S01]  /*5ee0*/  @P3 LDC.64 R2, c[0x0][0x8a8] ;  /* 0x00022a00ff023b82 */ /* 0x000e620000000a00 */
[----:B------:R-:W-:Y:S04]  /*5ef0*/  @P3 IMAD R0, R54, UR36, RZ ;  /* 0x0000002436003c24 */ /* 0x000fe8000f8e02ff */
[----:B-1----:R-:W-:Y:S05]  /*5f00*/  @P3 IMAD.WIDE R2, R0, 0x4, R2 ;  /* 0x0000000400023825 */ /* 0x002fea00078e0202 */
[----:B-----5:R1:W5:Y:S02]  /*5f10*/  @P3 LDG.E R32, desc[UR46][R2.64] ;  /* 0x0000002e02203981 */ /* 0x020364000c1e1900 */
[----:B-1----:R-:W2:Y:S02]  /*5f20*/  @!P3 LDC R32, c[0x0][0x8a0] ;  /* 0x00022800ff20bb82 */ /* 0x002ea40000000800 */
.L_x_105:
[----:B-----5:R-:W-:Y:S01]  /*5f30*/  FSETP.NEU.AND P3, PT, R35, RZ, PT ;  /* 0x000000ff2300720b */ /* 0x020fe20003f6d000 */
[----:B------:R-:W-:Y:S01]  /*5f40*/  IMAD.SHL.U32 R77, R64, 0x2, RZ ;  /* 0x00000002404d7824 */ /* 0x000fe200078e00ff */
[----:B------:R-:W-:Y:S01]  /*5f50*/  SEL R5, RZ, 0xffffffff, P2 ;  /* 0xffffffffff057807 */ /* 0x000fe20001000000 */
[----:B------:R-:W-:Y:S01]  /*5f60*/  BSSY B1, `(.L_x_106) ;  /* 0x0000034000017945 */ /* 0x000fe20003800000 */
[----:B------:R-:W-:Y:S01]  /*5f70*/  @P1 LOP3.LUT P2, RZ, R59, 0xff, RZ, 0xc0, !PT ;  /* 0x000000ff3bff1812 */ /* 0x000fe2000784c0ff */
[----:B------:R-:W-:Y:S01]  /*5f80*/  IMAD.MOV.U32 R39, RZ, RZ, 0x1 ;  /* 0x00000001ff277424 */ /* 0x000fe200078e00ff */
[----:B------:R-:W-:Y:S01]  /*5f90*/  @P1 SEL R0, RZ, 0xffffffff, P3 ;  /* 0xffffffffff001807 */ /* 0x000fe20001800000 */
[C---:B------:R-:W-:Y:S01]  /*5fa0*/  IMAD R34, R30.reuse, 0x40, R33 ;  /* 0x000000401e227824 */ /* 0x040fe200078e0221 */
[----:B------:R-:W-:Y:S01]  /*5fb0*/  LOP3.LUT R71, R71, 0x1, RZ, 0x3c, !PT ;  /* 0x0000000147477812 */ /* 0x000fe200078e3cff */
[----:B------:R-:W-:Y:S01]  /*5fc0*/  IMAD.MOV.U32 R38, RZ, RZ, RZ ;  /* 0x000000ffff267224 */ /* 0x000fe200078e00ff */
[----:B------:R-:W-:Y:S02]  /*5fd0*/  @P0 SEL R0, R5, R0, !P2 ;  /* 0x0000000005000207 */ /* 0x000fe40005000000 */
[----:B------:R-:W-:Y:S02]  /*5fe0*/  CS2R R50, SRZ ;  /* 0x0000000000327805 */ /* 0x000fe4000001ff00 */
[----:B------:R-:W-:Y:S02]  /*5ff0*/  LEA R74, R30, UR48, 0x3 ;  /* 0x000000301e4a7c11 */ /* 0x000fe4000f8e18ff */
[----:B------:R-:W-:Y:S02]  /*6000*/  CS2R R48, SRZ ;  /* 0x0000000000307805 */ /* 0x000fe4000001ff00 */
[----:B------:R-:W-:Y:S02]  /*6010*/  @P1 LOP3.LUT R0, R0, 0x1, RZ, 0xc0, !PT ;  /* 0x0000000100001812 */ /* 0x000fe400078ec0ff */
[----:B------:R-:W-:Y:S02]  /*6020*/  CS2R R42, SRZ ;  /* 0x00000000002a7805 */ /* 0x000fe4000001ff00 */
[----:B------:R-:W-:Y:S02]  /*6030*/  SHF.L.U32 R3, R70, 0x1f, RZ ;  /* 0x0000001f46037819 */ /* 0x000fe400000006ff */
[----:B------:R-:W-:Y:S02]  /*6040*/  CS2R R40, SRZ ;  /* 0x0000000000287805 */ /* 0x000fe4000001ff00 */
[----:B------:R-:W-:Y:S01]  /*6050*/  ISETP.NE.U32.OR P5, PT, R0, 0x1, !P1 ;  /* 0x000000010000780c */ /* 0x000fe20004fa5470 */
[----:B------:R-:W-:Y:S01]  /*6060*/  VIADD R82, R77, UR48 ;  /* 0x000000304d527c36 */ /* 0x000fe20008000000 */
[----:B------:R-:W-:Y:S02]  /*6070*/  PLOP3.LUT P2, PT, PT, PT, UP1, 0x80, 0x8 ;  /* 0x000000000008781c */ /* 0x000fe40003f4f018 */
[----:B------:R-:W-:Y:S02]  /*6080*/  SEL R0, RZ, 0xffffffff, P3 ;  /* 0xffffffffff007807 */ /* 0x000fe40001800000 */
[----:B------:R-:W-:Y:S02]  /*6090*/  LOP3.LUT P3, R75, R59, 0xff, RZ, 0xc0, !PT ;  /* 0x000000ff3b4b7812 */ /* 0x000fe4000786c0ff */
[----:B------:R-:W-:Y:S05]  /*60a0*/  P2R R78, PR, RZ, 0x20 ;  /* 0x00000020ff4e7803 */ /* 0x000fea0000000000 */
[----:B------:R-:W-:Y:S02]  /*60b0*/  @P5 SHF.L.U32 R2, R71, 0x1f, RZ ;  /* 0x0000001f47025819 */ /* 0x000fe400000006ff */
[----:B------:R-:W-:Y:S02]  /*60c0*/  @P2 SEL R0, R5, R0, !P3 ;  /* 0x0000000005002207 */ /* 0x000fe40005800000 */
[----:B------:R-:W1:Y:S02]  /*60d0*/  @P5 SYNCS.PHASECHK.TRANS64.TRYWAIT P1, [UR48+0x20], R2 ;  /* 0x00002002ff0055a7 */ /* 0x000e640008021130 */
[----:B------:R-:W-:Y:S04]  /*60e0*/  LOP3.LUT R0, R0, 0x1, RZ, 0xc0, !PT ;  /* 0x0000000100007812 */ /* 0x000fe800078ec0ff */
[----:B------:R-:W-:Y:S04]  /*60f0*/  ISETP.NE.U32.AND P4, PT, R0, 0x1, PT ;  /* 0x000000010000780c */ /* 0x000fe80003f85070 */
[----:B------:R-:W-:Y:S01]  /*6100*/  P2R R80, PR, RZ, 0x10 ;  /* 0x00000010ff507803 */ /* 0x000fe20000000000 */
[----:B------:R3:W4:Y:S01]  /*6110*/  SYNCS.PHASECHK.TRANS64.TRYWAIT P0, [R74+URZ+0x90], R3 ;  /* 0x000090034a0075a7 */ /* 0x00072200080011ff */
[----:B-1----:R-:W-:Y:S01]  /*6120*/  @P5 SEL R39, RZ, 0x1, !P1 ;  /* 0x00000001ff275807 */ /* 0x002fe20004800000 */
[----:B---3--:R-:W-:Y:S06]  /*6130*/  @!P5 BRA `(.L_x_107) ;  /* 0x000000000058d947 */ /* 0x008fec0003800000 */
[C---:B------:R-:W-:Y:S01]  /*6140*/  VIADD R0, R82.reuse, 0x200 ;  /* 0x0000020052007836 */ /* 0x040fe20000000000 */
[----:B------:R-:W-:Y:S01]  /*6150*/  LOP3.LUT P5, RZ, R65, 0x40, RZ, 0xc0, !PT ;  /* 0x0000004041ff7812 */ /* 0x000fe200078ac0ff */
[----:B------:R-:W-:Y:S01]  /*6160*/  BSSY B0, `(.L_x_108) ;  /* 0x000000e000007945 */ /* 0x000fe20003800000 */
[----:B------:R-:W-:Y:S01]  /*6170*/  ISETP.NE.AND P2, PT, R39, RZ, PT ;  /* 0x000000ff2700720c */ /* 0x000fe20003f45270 */
[----:B------:R-:W-:Y:S01]  /*6180*/  @P4 VIADD R2, R82, 0x210 ;  /* 0x0000021052024836 */ /* 0x000fe20000000000 */
[----:B------:R-:W-:Y:S01]  /*6190*/  PLOP3.LUT P1, PT, PT, PT, PT, 0x8, 0x80 ;  /* 0x000000000080781c */ /* 0x000fe20003f2e170 */
[----:B------:R-:W-:Y:S01]  /*61a0*/  IMAD.MOV.U32 R51, RZ, RZ, RZ ;  /* 0x000000ffff337224 */ /* 0x000fe200078e00ff */
[----:B------:R-:W-:Y:S02]  /*61b0*/  @P4 PLOP3.LUT P1, PT, P5, PT, PT, 0x80, 0x8 ;  /* 0x000000000008481c */ /* 0x000fe40002f2f070 */
[----:B------:R-:W-:Y:S02]  /*61c0*/  CS2R R48, SRZ ;  /* 0x0000000000307805 */ /* 0x000fe4000001ff00 */
[----:B------:R-:W-:Y:S02]  /*61d0*/  CS2R R42, SRZ ;  /* 0x00000000002a7805 */ /* 0x000fe4000001ff00 */
[----:B------:R-:W-:Y:S07]  /*61e0*/  CS2R R40, SRZ ;  /* 0x0000000000287805 */ /* 0x000fee000001ff00 */
[----:B------:R-:W-:Y:S01]  /*61f0*/  @P1 VIADD R2, R0, 0xfffffff0 ;  /* 0xfffffff000021836 */ /* 0x000fe20000000000 */
[----:B------:R-:W-:Y:S06]  /*6200*/  @P2 BRA `(.L_x_109) ;  /* 0x00000000000c2947 */ /* 0x000fec0003800000 */
[----:B------:R-:W-:Y:S04]  /*6210*/  SHF.L.U32 R5, R71, 0x1f, RZ ;  /* 0x0000001f47057819 */ /* 0x000fe800000006ff */
[----:B------:R-:W1:Y:S02]  /*6220*/  SYNCS.PHASECHK.TRANS64.TRYWAIT P1, [UR48+0x20], R5 ;  /* 0x00002005ff0075a7 */ /* 0x000e640008021130 */
[----:B-1----:R-:W-:Y:S05]  /*6230*/  @!P1 BRA `(.L_x_110) ;  /* 0x0000003000049947 */ /* 0x002fea0003800000 */
.L_x_109:
[----:B------:R-:W-:Y:S05]  /*6240*/  BSYNC B0 ;  /* 0x0000000000007941 */ /* 0x000fea0003800000 */
.L_x_108:
[----:B------:R-:W-:Y:S01]  /*6250*/  ISETP.NE.AND P1, PT, R80, RZ, PT ;  /* 0x000000ff5000720c */ /* 0x000fe20003f25270 */
[----:B------:R-:W-:Y:S11]  /*6260*/  HFMA2 R38, -RZ, RZ, 0, 5.9604644775390625e-08 ;  /* 0x00000001ff267431 */ /* 0x000ff600000001ff */
[----:B------:R-:W-:Y:S01]  /*6270*/  @!UPT UIADD3 URZ, UPT, UPT, URZ, URZ, URZ ;  /* 0x000000fffffff290 */ /* 0x000fe2000fffe0ff */
[----:B------:R3:W1:Y:S04]  /*6280*/  @P1 LDS.128 R48, [R2] ;  /* 0x0000000002301984 */ /* 0x0006680000000c00 */
[----:B------:R3:W1:Y:S02]  /*6290*/  @P1 LDS.128 R40, [R77+UR48+0x200] ;  /* 0x000200304d281984 */ /* 0x0006640008000c00 */
.L_x_107:
[----:B------:R-:W-:Y:S05]  /*62a0*/  BSYNC B1 ;  /* 0x0000000000017941 */ /* 0x000fea0003800000 */
.L_x_106:
[----:B-1----:R-:W-:Y:S04]  /*62b0*/  SHF.R.U32.HI R5, RZ, 0x15, R34 ;  /* 0x00000015ff057819 */ /* 0x002fe80000011622 */
[----:B------:R-:W-:Y:S01]  /*62c0*/  LOP3.LUT P1, RZ, R5, 0x3, R66, 0x48, !PT ;  /* 0x0000000305ff7812 */ /* 0x000fe20007824842 */
[----:B------:R-:W-:Y:S01]  /*62d0*/  @!UPT UIADD3 URZ, UPT, UPT, URZ, URZ, URZ ;  /* 0x000000fffffff290 */ /* 0x000fe2000fffe0ff */
[----:B----4-:R-:W-:Y:S11]  /*62e0*/  @P0 BRA `(.L_x_111) ;  /* 0x0000000000080947 */ /* 0x010ff60003800000 */
[----:B------:R-:W1:Y:S02]  /*62f0*/  SYNCS.PHASECHK.TRANS64.TRYWAIT P0, [R74+URZ+0x90], R3 ;  /* 0x000090034a0075a7 */ /* 0x000e6400080011ff */
[----:B-1----:R-:W-:Y:S05]  /*6300*/  @!P0 BRA `(.L_x_112) ;  /* 0x0000002c00e88947 */ /* 0x002fea0003800000 */
.L_x_111:
[----:B------:R-:W-:Y:S05]  /*6310*/  @!P1 BRA `(.L_x_113) ;  /* 0x0000000000409947 */ /* 0x000fea0003800000 */
[----:B------:R-:W4:Y:S01]  /*6320*/  LDCU.64 UR8, c[0x4][0x70] ;  /* 0x01000e00ff0877ac */ /* 0x000f220008000a00 */
[----:B-1----:R-:W-:Y:S01]  /*6330*/  MOV R3, 0x0 ;  /* 0x0000000000037802 */ /* 0x002fe20000000f00 */
[----:B------:R-:W-:Y:S02]  /*6340*/  HFMA2 R12, -RZ, RZ, 0, 5.9604644775390625e-08 ;  /* 0x00000001ff0c7431 */ /* 0x000fe400000001ff */
[----:B------:R-:W-:Y:S02]  /*6350*/  IMAD.MOV.U32 R8, RZ, RZ, 0x192 ;  /* 0x00000192ff087424 */ /* 0x000fe400078e00ff */
[----:B------:R-:W-:Y:S01]  /*6360*/  IMAD.MOV.U32 R13, RZ, RZ, RZ ;  /* 0x000000ffff0d7224 */ /* 0x000fe200078e00ff */
[----:B------:R-:W1:Y:S01]  /*6370*/  LDCU.64 UR6, c[0x4][0x78] ;  /* 0x01000f00ff0677ac */ /* 0x000e620008000a00 */
[----:B---3--:R-:W3:Y:S01]  /*6380*/  LDC.64 R2, c[0x4][R3] ;  /* 0x0100000003027b82 */ /* 0x008ee20000000a00 */
[----:B------:R-:W5:Y:S01]  /*6390*/  LDCU.64 UR4, c[0x4][0x10] ;  /* 0x01000200ff0477ac */ /* 0x000f620008000a00 */
[----:B----4-:R-:W-:Y:S01]  /*63a0*/  MOV R5, UR9 ;  /* 0x0000000900057c02 */ /* 0x010fe20008000f00 */
[----:B------:R-:W-:Y:S01]  /*63b0*/  IMAD.U32 R4, RZ, RZ, UR8 ;  /* 0x00000008ff047e24 */ /* 0x000fe2000f8e00ff */
[----:B-1----:R-:W-:Y:S01]  /*63c0*/  MOV R7, UR7 ;  /* 0x0000000700077c02 */ /* 0x002fe20008000f00 */
[----:B------:R-:W-:Y:S01]  /*63d0*/  IMAD.U32 R6, RZ, RZ, UR6 ;  /* 0x00000006ff067e24 */ /* 0x000fe2000f8e00ff */
[----:B-----5:R-:W-:Y:S01]  /*63e0*/  MOV R11, UR5 ;  /* 0x00000005000b7c02 */ /* 0x020fe20008000f00 */
[----:B------:R-:W-:Y:S02]  /*63f0*/  IMAD.U32 R10, RZ, RZ, UR4 ;  /* 0x00000004ff0a7e24 */ /* 0x000fe4000f8e00ff */
[----:B------:R-:W-:Y:S07]  /*6400*/  LEPC R20, `(.L_x_113) ;  /* 0x000000001014794e */ /* 0x000fee0000000000 */
[----:B--23--:R-:W-:Y:S05]  /*6410*/  CALL.ABS.NOINC R2 ;  /* 0x0000000002007343 */ /* 0x00cfea0003c00000 */
.L_x_113:
[----:B------:R-:W-:Y:S05]  /*6420*/  WARPSYNC.ALL ;  /* 0x0000000000007948 */ /* 0x000fea0003800000 */
[----:B------:R-:W-:Y:S01]  /*6430*/  R2UR UR4, R34 ;  /* 0x00000000220472ca */ /* 0x000fe200000e0000 */
[--C-:B------:R-:W-:Y:S01]  /*6440*/  HADD2.F32 R20, -RZ, R40.reuse.H0_H0 ;  /* 0x20000028ff147230 */ /* 0x100fe20000004100 */
[----:B------:R-:W-:Y:S01]  /*6450*/  MOV R81, 0x10 ;  /* 0x0000001000517802 */ /* 0x000fe20000000f00 */
[----:B------:R-:W-:Y:S01]  /*6460*/  HADD2.F32 R21, -RZ, R40.H1_H1 ;  /* 0x30000028ff157230 */ /* 0x000fe20000004100 */
[----:B------:R-:W-:Y:S01]  /*6470*/  LOP3.LUT P6, RZ, R65, 0x40, RZ, 0xc0, !PT ;  /* 0x0000004041ff7812 */ /* 0x000fe200078cc0ff */
[----:B------:R-:W-:Y:S01]  /*6480*/  HADD2.F32 R36, -RZ, R41.H1_H1 ;  /* 0x30000029ff247230 */ /* 0x000fe20000004100 */
[----:B------:R-:W-:Y:S01]  /*6490*/  ISETP.NE.AND P0, PT, R72, RZ, PT ;  /* 0x000000ff4800720c */ /* 0x000fe20003f05270 */
[----:B------:R-:W-:Y:S01]  /*64a0*/  HADD2.F32 R37, -RZ, R43.H0_H0 ;  /* 0x2000002bff257230 */ /* 0x000fe20000004100 */
[----:B------:R-:W-:Y:S01]  /*64b0*/  SEL R81, R81, 0xfffffff0, !P6 ;  /* 0xfffffff051517807 */ /* 0x000fe20007000000 */
[----:B------:R-:W-:Y:S03]  /*64c0*/  BSSY.RECONVERGENT B0, `(.L_x_114) ;  /* 0x000004f000007945 */ /* 0x000fe60003800200 */
[----:B------:R-:W-:Y:S01]  /*64d0*/  IADD3 R79, PT, PT, R82, R81, RZ ;  /* 0x00000051524f7210 */ /* 0x000fe20007ffe0ff */
[----:B------:R-:W2:Y:S02]  /*64e0*/  LDTM.x16 R4, tmem[UR4] ;  /* 0x00000004000479ee */ /* 0x000ea40008240000 */
[C---:B--2---:R-:W-:Y:S01]  /*64f0*/  FMUL R0, R32.reuse, R4 ;  /* 0x0000000420007220 */ /* 0x044fe20000400000 */
[C---:B---3--:R-:W-:Y:S01]  /*6500*/  FMUL R2, R32.reuse, R5 ;  /* 0x0000000520027220 */ /* 0x048fe20000400000 */
[C---:B-1----:R-:W-:Y:S01]  /*6510*/  FMUL R3, R32.reuse, R6 ;  /* 0x0000000620037220 */ /* 0x042fe20000400000 */
[C---:B------:R-:W-:Y:S01]  /*6520*/  FMUL R7, R32.reuse, R7 ;  /* 0x0000000720077220 */ /* 0x040fe20000400000 */
[C---:B------:R-:W-:Y:S01]  /*6530*/  FFMA R0, R35.reuse, R20, R0 ;  /* 0x0000001423007223 */ /* 0x040fe20000000000 */
[----:B------:R-:W-:Y:S02]  /*6540*/  HADD2.F32 R20, -RZ, R41.H0_H0 ;  /* 0x20000029ff147230 */ /* 0x000fe40000004100 */
[C---:B------:R-:W-:Y:S01]  /*6550*/  FFMA R2, R35.reuse, R21, R2 ;  /* 0x0000001523027223 */ /* 0x040fe20000000002 */
[--C-:B------:R-:W-:Y:S02]  /*6560*/  HADD2.F32 R21, -RZ, R42.reuse.H0_H0 ;  /* 0x2000002aff157230 */ /* 0x100fe40000004100 */
[C---:B------:R-:W-:Y:S01]  /*6570*/  FMUL R4, R32.reuse, R8 ;  /* 0x0000000820047220 */ /* 0x040fe20000400000 */
[C---:B------:R-:W-:Y:S01]  /*6580*/  FMUL R5, R32.reuse, R9 ;  /* 0x0000000920057220 */ /* 0x040fe20000400000 */
[C---:B------:R-:W-:Y:S01]  /*6590*/  FFMA R3, R35.reuse, R20, R3 ;  /* 0x0000001423037223 */ /* 0x040fe20000000003 */
[----:B------:R-:W-:Y:S02]  /*65a0*/  HADD2.F32 R20, -RZ, R42.H1_H1 ;  /* 0x3000002aff147230 */ /* 0x000fe40000004100 */
[C---:B------:R-:W-:Y:S01]  /*65b0*/  FFMA R7, R35.reuse, R36, R7 ;  /* 0x0000002423077223 */ /* 0x040fe20000000007 */
[C---:B------:R-:W-:Y:S01]  /*65c0*/  FMUL R6, R32.reuse, R10 ;  /* 0x0000000a20067220 */ /* 0x040fe20000400000 */
[----:B------:R-:W-:Y:S02]  /*65d0*/  HADD2.F32 R36, -RZ, R43.H1_H1 ;  /* 0x3000002bff247230 */ /* 0x000fe40000004100 */
[C---:B------:R-:W-:Y:S01]  /*65e0*/  FMUL R11, R32.reuse, R11 ;  /* 0x0000000b200b7220 */ /* 0x040fe20000400000 */
[C---:B------:R-:W-:Y:S01]  /*65f0*/  FFMA R4, R35.reuse, R21, R4 ;  /* 0x0000001523047223 */ /* 0x040fe20000000004 */
[C---:B------:R-:W-:Y:S01]  /*6600*/  FFMA R5, R35.reuse, R20, R5 ;  /* 0x0000001423057223 */ /* 0x040fe20000000005 */
[C---:B------:R-:W-:Y:S01]  /*6610*/  FFMA R6, R35.reuse, R37, R6 ;  /* 0x0000002523067223 */ /* 0x040fe20000000006 */
[--C-:B------:R-:W-:Y:S02]  /*6620*/  HADD2.F32 R20, -RZ, R48.reuse.H0_H0 ;  /* 0x20000030ff147230 */ /* 0x100fe40000004100 */
[C---:B------:R-:W-:Y:S01]  /*6630*/  FFMA R11, R35.reuse, R36, R11 ;  /* 0x00000024230b7223 */ /* 0x040fe2000000000b */
[C---:B------:R-:W-:Y:S01]  /*6640*/  FMUL R8, R32.reuse, R12 ;  /* 0x0000000c20087220 */ /* 0x040fe20000400000 */
[----:B------:R-:W-:Y:S02]  /*6650*/  HADD2.F32 R36, -RZ, R48.H1_H1 ;  /* 0x30000030ff247230 */ /* 0x000fe40000004100 */
[C---:B------:R-:W-:Y:S01]  /*6660*/  FMUL R9, R32.reuse, R13 ;  /* 0x0000000d20097220 */ /* 0x040fe20000400000 */
[--C-:B------:R-:W-:Y:S02]  /*6670*/  HADD2.F32 R21, -RZ, R49.reuse.H0_H0 ;  /* 0x20000031ff157230 */ /* 0x100fe40000004100 */
[C---:B------:R-:W-:Y:S01]  /*6680*/  FMUL R10, R32.reuse, R14 ;  /* 0x0000000e200a7220 */ /* 0x040fe20000400000 */
[C---:B------:R-:W-:Y:S01]  /*6690*/  FFMA R8, R35.reuse, R20, R8 ;  /* 0x0000001423087223 */ /* 0x040fe20000000008 */
[----:B------:R-:W-:Y:S02]  /*66a0*/  HADD2.F32 R20, -RZ, R49.H1_H1 ;  /* 0x30000031ff147230 */ /* 0x000fe40000004100 */
[C---:B------:R-:W-:Y:S01]  /*66b0*/  FFMA R9, R35.reuse, R36, R9 ;  /* 0x0000002423097223 */ /* 0x040fe20000000009 */
[C---:B------:R-:W-:Y:S01]  /*66c0*/  FMUL R15, R32.reuse, R15 ;  /* 0x0000000f200f7220 */ /* 0x040fe20000400000 */
[C---:B------:R-:W-:Y:S01]  /*66d0*/  FFMA R10, R35.reuse, R21, R10 ;  /* 0x00000015230a7223 */ /* 0x040fe2000000000a */
[--C-:B------:R-:W-:Y:S02]  /*66e0*/  HADD2.F32 R21, -RZ, R50.reuse.H0_H0 ;  /* 0x20000032ff157230 */ /* 0x100fe40000004100 */
[C---:B------:R-:W-:Y:S01]  /*66f0*/  FMUL R12, R32.reuse, R16 ;  /* 0x00000010200c7220 */ /* 0x040fe20000400000 */
[----:B------:R-:W-:Y:S02]  /*6700*/  HADD2.F32 R36, -RZ, R50.H1_H1 ;  /* 0x30000032ff247230 */ /* 0x000fe40000004100 */
[C---:B------:R-:W-:Y:S01]  /*6710*/  FFMA R15, R35.reuse, R20, R15 ;  /* 0x00000014230f7223 */ /* 0x040fe2000000000f */
[C---:B------:R-:W-:Y:S01]  /*6720*/  FMUL R13, R32.reuse, R17 ;  /* 0x00000011200d7220 */ /* 0x040fe20000400000 */
[--C-:B------:R-:W-:Y:S02]  /*6730*/  HADD2.F32 R37, -RZ, R51.reuse.H0_H0 ;  /* 0x20000033ff257230 */ /* 0x100fe40000004100 */
[C---:B------:R-:W-:Y:S01]  /*6740*/  FMUL R14, R32.reuse, R18 ;  /* 0x00000012200e7220 */ /* 0x040fe20000400000 */
[----:B------:R-:W-:Y:S02]  /*6750*/  HADD2.F32 R20, -RZ, R51.H1_H1 ;  /* 0x30000033ff147230 */ /* 0x000fe40000004100 */
[----:B------:R-:W-:Y:S01]  /*6760*/  FMUL R19, R32, R19 ;  /* 0x0000001320137220 */ /* 0x000fe20000400000 */
[----:B------:R-:W-:Y:S01]  /*6770*/  F2FP.F16.F32.PACK_AB R44, R2, R0 ;  /* 0x00000000022c723e */ /* 0x000fe200000000ff */
[----:B------:R-:W-:Y:S01]  /*6780*/  FFMA R12, R35, R21, R12 ;  /* 0x00000015230c7223 */ /* 0x000fe2000000000c */
[----:B------:R-:W-:Y:S01]  /*6790*/  F2FP.F16.F32.PACK_AB R45, R7, R3 ;  /* 0x00000003072d723e */ /* 0x000fe200000000ff */
[----:B------:R-:W-:Y:S01]  /*67a0*/  FFMA R13, R35, R36, R13 ;  /* 0x00000024230d7223 */ /* 0x000fe2000000000d */
[----:B------:R-:W-:Y:S01]  /*67b0*/  F2FP.F16.F32.PACK_AB R46, R5, R4 ;  /* 0x00000004052e723e */ /* 0x000fe200000000ff */
[----:B------:R-:W-:Y:S01]  /*67c0*/  FFMA R14, R35, R37, R14 ;  /* 0x00000025230e7223 */ /* 0x000fe2000000000e */
[----:B------:R-:W-:Y:S01]  /*67d0*/  F2FP.F16.F32.PACK_AB R47, R11, R6 ;  /* 0x000000060b2f723e */ /* 0x000fe200000000ff */
[----:B------:R-:W-:Y:S01]  /*67e0*/  FFMA R19, R35, R20, R19 ;  /* 0x0000001423137223 */ /* 0x000fe20000000013 */
[----:B------:R-:W-:Y:S02]  /*67f0*/  F2FP.F16.F32.PACK_AB R84, R9, R8 ;  /* 0x000000080954723e */ /* 0x000fe400000000ff */
[----:B------:R-:W-:Y:S01]  /*6800*/  F2FP.F16.F32.PACK_AB R85, R15, R10 ;  /* 0x0000000a0f55723e */ /* 0x000fe200000000ff */
[----:B------:R1:W-:Y:S01]  /*6810*/  STS.128 [R77+UR48+0x200], R44 ;  /* 0x0002002c4d007988 */ /* 0x0003e20008000c30 */
[----:B------:R-:W-:Y:S02]  /*6820*/  F2FP.F16.F32.PACK_AB R86, R13, R12 ;  /* 0x0000000c0d56723e */ /* 0x000fe400000000ff */
[----:B------:R-:W-:Y:S05]  /*6830*/  F2FP.F16.F32.PACK_AB R87, R19, R14 ;  /* 0x0000000e1357723e */ /* 0x000fea00000000ff */
[----:B------:R1:W-:Y:S01]  /*6840*/  STS.128 [R79+0x200], R84 ;  /* 0x000200544f007388 */ /* 0x0003e20000000c00 */
[----:B------:R-:W-:Y:S01]  /*6850*/  @!PT LDS RZ, [RZ] ;  /* 0x00000000fffff984 */ /* 0x000fe20000000800 */
[----:B------:R-:W-:Y:S01]  /*6860*/  @!PT LDS RZ, [RZ] ;  /* 0x00000000fffff984 */ /* 0x000fe20000000800 */
[----:B------:R-:W-:Y:S01]  /*6870*/  @!PT LDS RZ, [RZ] ;  /* 0x00000000fffff984 */ /* 0x000fe20000000800 */
[----:B------:R-:W-:Y:S01]  /*6880*/  @!PT LDS RZ, [RZ] ;  /* 0x00000000fffff984 */ /* 0x000fe20000000800 */
[----:B------:R2:W-:Y:S07]  /*6890*/  MEMBAR.ALL.CTA ;  /* 0x0000000000007992 */ /* 0x0005ee0000008000 */
[----:B--2---:R-:W2:Y:S02]  /*68a0*/  FENCE.VIEW.ASYNC.S ;  /* 0x00000000000073c6 */ /* 0x004ea40000000000 */
[----:B--2---:R-:W-:Y:S06]  /*68b0*/  BAR.SYNC.DEFER_BLOCKING 0x1, 0x80 ;  /* 0x0042000000007b1d */ /* 0x004fec0000010000 */
[----:B------:R-:W-:Y:S05]  /*68c0*/  @P0 BRA `(.L_x_115) ;  /* 0x0000000000380947 */ /* 0x000fea0003800000 */
[----:B------:R-:W-:Y:S02]  /*68d0*/  UIADD3 UR4, UPT, UPT, UR48, 0x200, URZ ;  /* 0x0000020030047890 */ /* 0x000fe4000fffe0ff */
[----:B------:R-:W-:Y:S01]  /*68e0*/  UIADD3 UR8, UP0, UPT, UR52, 0x680, URZ ;  /* 0x0000068034087890 */ /* 0x000fe2000ff1e0ff */
[----:B------:R-:W-:Y:S01]  /*68f0*/  UMOV UR43, UR36 ;  /* 0x00000024002b7c82 */ /* 0x000fe20008000000 */
[----:B------:R-:W-:Y:S02]  /*6900*/  UIADD3 UR5, UPT, UPT, UR41, 0x40, URZ ;  /* 0x0000004029057890 */ /* 0x000fe4000fffe0ff */
[----:B------:R-:W-:Y:S01]  /*6910*/  MOV R67, UR4 ;  /* 0x0000000400437c02 */ /* 0x000fe20008000f00 */
[----:B------:R-:W-:Y:S02]  /*6920*/  UIADD3.X UR9, UPT, UPT, URZ, UR53, URZ, UP0, !UPT ;  /* 0x00000035ff097290 */ /* 0x000fe400087fe4ff */
[----:B------:R-:W-:Y:S01]  /*6930*/  UIADD3 UR4, UPT, UPT, UR48, 0xa00, URZ ;  /* 0x00000a0030047890 */ /* 0x000fe2000fffe0ff */
[----:B------:R-:W-:Y:S01]  /*6940*/  R2UR UR40, R67 ;  /* 0x00000000432872ca */ /* 0x000fe200000e0000 */
[----:B------:R-:W-:Y:S01]  /*6950*/  UMOV UR6, UR42 ;  /* 0x0000002a00067c82 */ /* 0x000fe20008000000 */
[----:B------:R-:W-:Y:S11]  /*6960*/  UMOV UR7, UR36 ;  /* 0x0000002400077c82 */ /* 0x000ff60008000000 */
[----:B------:R2:W-:Y:S01]  /*6970*/  UTMASTG.3D [UR40], [UR8] ;  /* 0x00000028080073b5 */ /* 0x0005e20008010000 */
[----:B------:R2:W-:Y:S01]  /*6980*/  UTMASTG.3D [UR4], [UR8] ;  /* 0x00000004080073b5 */ /* 0x0005e20008010000 */
[----:B------:R0:W-:Y:S01]  /*6990*/  UTMACMDFLUSH ;  /* 0x00000000000079b7 */ /* 0x0001e20000000000 */
[----:B--2---:R-:W-:Y:S04]  /*69a0*/  DEPBAR.LE SB0, 0x1 ;  /* 0x000080400000791a */ /* 0x004fe80000000000 */
.L_x_115:
[----:B------:R-:W-:Y:S05]  /*69b0*/  BSYNC.RECONVERGENT B0 ;  /* 0x0000000000007941 */ /* 0x000fea0003800200 */
.L_x_114:
[----:B------:R-:W-:Y:S01]  /*69c0*/  BAR.SYNC.DEFER_BLOCKING 0x1, 0x80 ;  /* 0x0042000000007b1d */ /* 0x000fe20000010000 */
[----:B------:R-:W-:Y:S01]  /*69d0*/  ISETP.NE.AND P1, PT, R78, RZ, PT ;  /* 0x000000ff4e00720c */ /* 0x000fe20003f25270 */
[----:B------:R-:W-:Y:S01]  /*69e0*/  UISETP.NE.AND UP0, UPT, UR49, URZ, UPT ;  /* 0x000000ff3100728c */ /* 0x000fe2000bf05270 */
[----:B------:R-:W-:Y:S11]  /*69f0*/  LEA R3, R38, UR48, 0x3 ;  /* 0x0000003026037c11 */ /* 0x000ff6000f8e18ff */
[----:B------:R-:W-:Y:S01]  /*6a00*/  @P1 SHF.L.U32 R2, R71, 0x1f, RZ ;  /* 0x0000001f47021819 */ /* 0x000fe200000006ff */
[----:B------:R-:W-:Y:S06]  /*6a10*/  BRA.U !UP0, `(.L_x_116) ;  /* 0x0000000108247547 */ /* 0x000fec000b800000 */
[----:B------:R-:W-:Y:S01]  /*6a20*/  IMAD.U32 R5, RZ, RZ, UR51 ;  /* 0x00000033ff057e24 */ /* 0x000fe2000f8e00ff */
[----:B------:R-:W-:Y:S01]  /*6a30*/  MOV R0, UR37 ;  /* 0x0000002500007c02 */ /* 0x000fe20008000f00 */
[----:B------:R-:W-:Y:S03]  /*6a40*/  UIADD3 UR51, UPT, UPT, UR51, 0x1, URZ ;  /* 0x0000000133337890 */ /* 0x000fe6000fffe0ff */
[----:B------:R-:W-:Y:S01]  /*6a50*/  @P1 LEA R5, R5, UR48, 0x3 ;  /* 0x0000003005051c11 */ /* 0x000fe2000f8e18ff */
[----:B------:R-:W-:Y:S04]  /*6a60*/  UISETP.NE.AND UP0, UPT, UR51, 0x4, UPT ;  /* 0x000000043300788c */ /* 0x000fe8000bf05270 */
[----:B------:R-:W-:Y:S01]  /*6a70*/  @P1 VIADD R5, R5, 0x40 ;  /* 0x0000004005051836 */ /* 0x000fe20000000000 */
[----:B------:R-:W-:Y:S04]  /*6a80*/  USEL UR51, UR51, URZ, UP0 ;  /* 0x000000ff33337287 */ /* 0x000fe80008000000 */
[----:B------:R-:W-:Y:S04]  /*6a90*/  @P1 PRMT R0, R0, 0x654, R5 ;  /* 0x0000065400001816 */ /* 0x000fe80000000005 */
[----:B------:R2:W-:Y:S04]  /*6aa0*/  @P1 SYNCS.ARRIVE.TRANS64.RED.A1T0 RZ, [R0+URZ], RZ ;  /* 0x000000ff00ff19a7 */ /* 0x0005e800081004ff */
.L_x_116:
[----:B------:R-:W3:Y:S01]  /*6ab0*/  @P1 SYNCS.PHASECHK.TRANS64.TRYWAIT P0, [R3+URZ+0x20], R2 ;  /* 0x00002002030015a7 */ /* 0x000ee200080011ff */
[----:B------:R-:W-:Y:S01]  /*6ac0*/  BSSY B1, `(.L_x_117) ;  /* 0x0000012000017945 */ /* 0x000fe20003800000 */
[----:B---3--:R-:W-:Y:S03]  /*6ad0*/  @P1 SEL R39, RZ, 0x1, !P0 ;  /* 0x00000001ff271807 */ /* 0x008fe60004000000 */
[----:B------:R-:W-:Y:S05]  /*6ae0*/  @!P1 BRA `(.L_x_118) ;  /* 0x00000000003c9947 */ /* 0x000fea0003800000 */
[----:B------:R-:W-:Y:S01]  /*6af0*/  ISETP.NE.AND P1, PT, R80, RZ, PT ;  /* 0x000000ff5000720c */ /* 0x000fe20003f25270 */
[----:B------:R-:W-:Y:S01]  /*6b00*/  BSSY B0, `(.L_x_119) ;  /* 0x0000009000007945 */ /* 0x000fe20003800000 */
[----:B------:R-:W-:Y:S11]  /*6b10*/  ISETP.NE.AND P0, PT, R39, RZ, PT ;  /* 0x000000ff2700720c */ /* 0x000ff60003f05270 */
[----:B------:R-:W-:Y:S05]  /*6b20*/  @P1 IMAD R4, R38, 0x1000, R77 ;  /* 0x0000100026041824 */ /* 0x000fea00078e024d */
[----:B------:R-:W-:Y:S05]  /*6b30*/  @P1 IADD3 R2, PT, PT, R4, UR48, RZ ;  /* 0x0000003004021c10 */ /* 0x000fea000fffe0ff */
[----:B------:R-:W-:Y:S01]  /*6b40*/  @P1 IMAD.IADD R2, R81, 0x1, R2 ;  /* 0x0000000151021824 */ /* 0x000fe200078e0202 */
[----:B------:R-:W-:Y:S06]  /*6b50*/  @P0 BRA `(.L_x_120) ;  /* 0x00000000000c0947 */ /* 0x000fec0003800000 */
[----:B--2---:R-:W-:Y:S04]  /*6b60*/  SHF.L.U32 R0, R71, 0x1f, RZ ;  /* 0x0000001f47007819 */ /* 0x004fe800000006ff */
[----:B------:R-:W2:Y:S02]  /*6b70*/  SYNCS.PHASECHK.TRANS64.TRYWAIT P0, [R3+URZ+0x20], R0 ;  /* 0x00002000030075a7 */ /* 0x000ea400080011ff */
[----:B--2---:R-:W-:Y:S05]  /*6b80*/  @!P0 BRA `(.L_x_121) ;  /* 0x0000002400dc8947 */ /* 0x004fea0003800000 */
.L_x_120:
[----:B------:R-:W-:Y:S05]  /*6b90*/  BSYNC B0 ;  /* 0x0000000000007941 */ /* 0x000fea0003800000 */
.L_x_119:
[----:B------:R-:W-:Y:S02]  /*6ba0*/  ISETP.NE.AND P0, PT, R80, RZ, PT ;  /* 0x000000ff5000720c */ /* 0x000fe40003f05270 */
[----:B------:R-:W-:Y:S11]  /*6bb0*/  IADD3 R38, PT, PT, R38, 0x1, RZ ;  /* 0x0000000126267810 */ /* 0x000ff60007ffe0ff */
[----:B------:R3:W4:Y:S04]  /*6bc0*/  @P0 LDS.128 R40, [R4+UR48+0x200] ;  /* 0x0002003004280984 */ /* 0x0007280008000c00 */
[----:B------:R3:W1:Y:S02]  /*6bd0*/  @P0 LDS.128 R48, [R2+0x200] ;  /* 0x0002000002300984 */ /* 0x0006640000000c00 */
.L_x_118:
[----:B------:R-:W-:Y:S05]  /*6be0*/  BSYNC B1 ;  /* 0x0000000000017941 */ /* 0x000fea0003800000 */
.L_x_117:
[----:B--2---:R-:W-:Y:S05]  /*6bf0*/  VIADD R3, R34, 0x10 ;  /* 0x0000001022037836 */ /* 0x004fea0000000000 */
[----:B------:R-:W-:Y:S04]  /*6c00*/  SHF.R.U32.HI R3, RZ, 0x15, R3 ;  /* 0x00000015ff037819 */ /* 0x000fe80000011603 */
[----:B------:R-:W-:Y:S11]  /*6c10*/  LOP3.LUT P0, RZ, R3, 0x3, R66, 0x48, !PT ;  /* 0x0000000303ff7812 */ /* 0x000ff60007804842 */
[----:B------:R-:W-:Y:S02]  /*6c20*/  @!UPT UIADD3 URZ, UPT, UPT, URZ, URZ, URZ ;  /* 0x000000fffffff290 */ /* 0x000fe4000fffe0ff */
[----:B------:R-:W-:Y:S05]  /*6c30*/  @!P0 BRA `(.L_x_122) ;  /* 0x0000000000408947 */ /* 0x000fea0003800000 */
[----:B------:R-:W2:Y:S01]  /*6c40*/  LDCU.64 UR8, c[0x4][0x70] ;  /* 0x01000e00ff0877ac */ /* 0x000ea20008000a00 */
[----:B------:R-:W-:Y:S01]  /*6c50*/  MOV R3, 0x0 ;  /* 0x0000000000037802 */ /* 0x000fe20000000f00 */
[----:B------:R-:W-:Y:S02]  /*6c60*/  HFMA2 R12, -RZ, RZ, 0, 5.9604644775390625e-08 ;  /* 0x00000001ff0c7431 */ /* 0x000fe400000001ff */
[----:B------:R-:W-:Y:S02]  /*6c70*/  IMAD.MOV.U32 R8, RZ, RZ, 0x192 ;  /* 0x00000192ff087424 */ /* 0x000fe400078e00ff */
[----:B------:R-:W-:Y:S01]  /*6c80*/  IMAD.MOV.U32 R13, RZ, RZ, RZ ;  /* 0x000000ffff0d7224 */ /* 0x000fe200078e00ff */
[----:B------:R-:W5:Y:S01]  /*6c90*/  LDCU.64 UR6, c[0x4][0x78] ;  /* 0x01000f00ff0677ac */ /* 0x000f620008000a00 */
[----:B---3--:R-:W3:Y:S01]  /*6ca0*/  LDC.64 R2, c[0x4][R3] ;  /* 0x0100000003027b82 */ /* 0x008ee20000000a00 */
[----:B------:R-:W4:Y:S01]  /*6cb0*/  LDCU.64 UR4, c[0x4][0x10] ;  /* 0x01000200ff0477ac */ /* 0x000f220008000a00 */
[----:B--2---:R-:W-:Y:S01]  /*6cc0*/  MOV R5, UR9 ;  /* 0x0000000900057c02 */ /* 0x004fe20008000f00 */
[----:B------:R-:W-:Y:S01]  /*6cd0*/  IMAD.U32 R4, RZ, RZ, UR8 ;  /* 0x00000008ff047e24 */ /* 0x000fe2000f8e00ff */
[----:B-----5:R-:W-:Y:S01]  /*6ce0*/  MOV R7, UR7 ;  /* 0x0000000700077c02 */ /* 0x020fe20008000f00 */
[----:B------:R-:W-:Y:S01]  /*6cf0*/  IMAD.U32 R6, RZ, RZ, UR6 ;  /* 0x00000006ff067e24 */ /* 0x000fe2000f8e00ff */
[----:B----4-:R-:W-:Y:S01]  /*6d00*/  MOV R11, UR5 ;  /* 0x00000005000b7c02 */ /* 0x010fe20008000f00 */
[----:B------:R-:W-:Y:S02]  /*6d10*/  IMAD.U32 R10, RZ, RZ, UR4 ;  /* 0x00000004ff0a7e24 */ /* 0x000fe4000f8e00ff */
[----:B------:R-:W-:Y:S07]  /*6d20*/  LEPC R20, `(.L_x_122) ;  /* 0x000000001014794e */ /* 0x000fee0000000000 */
[----:B-1-3--:R-:W-:Y:S05]  /*6d30*/  CALL.ABS.NOINC R2 ;  /* 0x0000000002007343 */ /* 0x00afea0003c00000 */
.L_x_122:
[----:B------:R-:W-:Y:S01]  /*6d40*/  ISETP.NE.AND P6, PT, R78, RZ, PT ;  /* 0x000000ff4e00720c */ /* 0x000fe20003fc5270 */
[----:B------:R-:W-:Y:S05]  /*6d50*/  WARPSYNC.ALL ;  /* 0x0000000000007948 */ /* 0x000fea0003800000 */
[----:B------:R-:W-:Y:S01]  /*6d60*/  R2UR UR4, R34 ;  /* 0x00000000220472ca */ /* 0x000fe200000e0000 */
[--C-:B----4-:R-:W-:Y:S01]  /*6d70*/  HADD2.F32 R20, -RZ, R40.reuse.H0_H0 ;  /* 0x20000028ff147230 */ /* 0x110fe20000004100 */
[----:B------:R-:W-:Y:S01]  /*6d80*/  ISETP.NE.AND P0, PT, R72, RZ, PT ;  /* 0x000000ff4800720c */ /* 0x000fe20003f05270 */
[----:B------:R-:W-:Y:S01]  /*6d90*/  HADD2.F32 R21, -RZ, R40.H1_H1 ;  /* 0x30000028ff157230 */ /* 0x000fe20000004100 */
[----:B------:R-:W-:Y:S01]  /*6da0*/  MOV R82, UR51 ;  /* 0x0000003300527c02 */ /* 0x000fe20008000f00 */
[--C-:B------:R-:W-:Y:S01]  /*6db0*/  HADD2.F32 R36, -RZ, R41.reuse.H1_H1 ;  /* 0x30000029ff247230 */ /* 0x100fe20000004100 */
[----:B------:R-:W-:Y:S01]  /*6dc0*/  MOV R83, UR37 ;  /* 0x0000002500537c02 */ /* 0x000fe20008000f00 */
[----:B-1----:R-:W-:Y:S01]  /*6dd0*/  HADD2.F32 R37, -RZ, R48.H0_H0 ;  /* 0x20000030ff257230 */ /* 0x002fe20000004100 */
[----:B------:R-:W-:Y:S01]  /*6de0*/  @P6 LEA R82, R82, UR48, 0x3 ;  /* 0x0000003052526c11 */ /* 0x000fe2000f8e18ff */
[----:B------:R-:W-:Y:S01]  /*6df0*/  BSSY.RECONVERGENT B0, `(.L_x_123) ;  /* 0x0000052000007945 */ /* 0x000fe20003800200 */
[----:B------:R-:W-:Y:S02]  /*6e00*/  @P6 SHF.L.U32 R88, R71, 0x1f, RZ ;  /* 0x0000001f47586819 */ /* 0x000fe400000006ff */
[----:B------:R-:W-:Y:S01]  /*6e10*/  @P6 IADD3 R82, PT, PT, R82, 0x40, RZ ;  /* 0x0000004052526810 */ /* 0x000fe20007ffe0ff */
[----:B---3--:R-:W1:Y:S03]  /*6e20*/  LDTM.x16 R4, tmem[UR4+0x10] ;  /* 0x00001004000479ee */ /* 0x008e660008240000 */
[----:B------:R-:W-:Y:S02]  /*6e30*/  @P6 PRMT R82, R83, 0x654, R82 ;  /* 0x0000065453526816 */ /* 0x000fe40000000052 */
[----:B------:R-:W-:Y:S01]  /*6e40*/  LEA R83, R38, UR48, 0x3 ;  /* 0x0000003026537c11 */ /* 0x000fe2000f8e18ff */
[C---:B-1----:R-:W-:Y:S01]  /*6e50*/  FMUL R0, R32.reuse, R4 ;  /* 0x0000000420007220 */ /* 0x042fe20000400000 */
[C---:B------:R-:W-:Y:S01]  /*6e60*/  FMUL R2, R32.reuse, R5 ;  /* 0x0000000520027220 */ /* 0x040fe20000400000 */
[C---:B------:R-:W-:Y:S01]  /*6e70*/  FMUL R3, R32.reuse, R6 ;  /* 0x0000000620037220 */ /* 0x040fe20000400000 */
[C---:B------:R-:W-:Y:S01]  /*6e80*/  FMUL R7, R32.reuse, R7 ;  /* 0x0000000720077220 */ /* 0x040fe20000400000 */
[C---:B------:R-:W-:Y:S01]  /*6e90*/  FFMA R0, R35.reuse, R20, R0 ;  /* 0x0000001423007223 */ /* 0x040fe20000000000 */
[----:B------:R-:W-:Y:S02]  /*6ea0*/  HADD2.F32 R20, -RZ, R41.H0_H0 ;  /* 0x20000029ff147230 */ /* 0x000fe40000004100 */
[C---:B------:R-:W-:Y:S01]  /*6eb0*/  FFMA R2, R35.reuse, R21, R2 ;  /* 0x0000001523027223 */ /* 0x040fe20000000002 */
[C---:B------:R-:W-:Y:S01]  /*6ec0*/  FMUL R4, R32.reuse, R8 ;  /* 0x0000000820047220 */ /* 0x040fe20000400000 */
[C---:B------:R-:W-:Y:S01]  /*6ed0*/  FMUL R5, R32.reuse, R9 ;  /* 0x0000000920057220 */ /* 0x040fe20000400000 */
[--C-:B------:R-:W-:Y:S02]  /*6ee0*/  HADD2.F32 R21, -RZ, R43.reuse.H0_H0 ;  /* 0x2000002bff157230 */ /* 0x100fe40000004100 */
[C---:B------:R-:W-:Y:S01]  /*6ef0*/  FFMA R3, R35.reuse, R20, R3 ;  /* 0x0000001423037223 */ /* 0x040fe20000000003 */
[--C-:B------:R-:W-:Y:S02]  /*6f00*/  HADD2.F32 R20, -RZ, R42.reuse.H0_H0 ;  /* 0x2000002aff147230 */ /* 0x100fe40000004100 */
[C---:B------:R-:W-:Y:S01]  /*6f10*/  FFMA R7, R35.reuse, R36, R7 ;  /* 0x0000002423077223 */ /* 0x040fe20000000007 */
[C---:B------:R-:W-:Y:S01]  /*6f20*/  FMUL R6, R32.reuse, R10 ;  /* 0x0000000a20067220 */ /* 0x040fe20000400000 */
[----:B------:R-:W-:Y:S02]  /*6f30*/  HADD2.F32 R36, -RZ, R43.H1_H1 ;  /* 0x3000002bff247230 */ /* 0x000fe40000004100 */
[C---:B------:R-:W-:Y:S01]  /*6f40*/  FMUL R11, R32.reuse, R11 ;  /* 0x0000000b200b7220 */ /* 0x040fe20000400000 */
[C---:B------:R-:W-:Y:S01]  /*6f50*/  FFMA R4, R35.reuse, R20, R4 ;  /* 0x0000001423047223 */ /* 0x040fe20000000004 */
[----:B------:R-:W-:Y:S02]  /*6f60*/  HADD2.F32 R20, -RZ, R42.H1_H1 ;  /* 0x3000002aff147230 */ /* 0x000fe40000004100 */
[C---:B------:R-:W-:Y:S01]  /*6f70*/  FMUL R8, R32.reuse, R12 ;  /* 0x0000000c20087220 */ /* 0x040fe20000400000 */
[C---:B------:R-:W-:Y:S01]  /*6f80*/  FMUL R9, R32.reuse, R13 ;  /* 0x0000000d20097220 */ /* 0x040fe20000400000 */
[C---:B------:R-:W-:Y:S01]  /*6f90*/  FMUL R10, R32.reuse, R14 ;  /* 0x0000000e200a7220 */ /* 0x040fe20000400000 */
[C---:B------:R-:W-:Y:S01]  /*6fa0*/  FMUL R15, R32.reuse, R15 ;  /* 0x0000000f200f7220 */ /* 0x040fe20000400000 */
[C---:B------:R-:W-:Y:S01]  /*6fb0*/  FFMA R5, R35.reuse, R20, R5 ;  /* 0x0000001423057223 */ /* 0x040fe20000000005 */
[----:B------:R-:W-:Y:S02]  /*6fc0*/  HADD2.F32 R20, -RZ, R48.H1_H1 ;  /* 0x30000030ff147230 */ /* 0x000fe40000004100 */
[C---:B------:R-:W-:Y:S01]  /*6fd0*/  FFMA R6, R35.reuse, R21, R6 ;  /* 0x0000001523067223 */ /* 0x040fe20000000006 */
[C---:B------:R-:W-:Y:S01]  /*6fe0*/  FFMA R11, R35.reuse, R36, R11 ;  /* 0x00000024230b7223 */ /* 0x040fe2000000000b */
[C---:B------:R-:W-:Y:S01]  /*6ff0*/  FFMA R8, R35.reuse, R37, R8 ;  /* 0x0000002523087223 */ /* 0x040fe20000000008 */
[--C-:B------:R-:W-:Y:S02]  /*7000*/  HADD2.F32 R21, -RZ, R49.reuse.H0_H0 ;  /* 0x20000031ff157230 */ /* 0x100fe40000004100 */
[C---:B------:R-:W-:Y:S01]  /*7010*/  FFMA R9, R35.reuse, R20, R9 ;  /* 0x0000001423097223 */ /* 0x040fe20000000009 */
[----:B------:R-:W-:Y:S02]  /*7020*/  HADD2.F32 R20, -RZ, R49.H1_H1 ;  /* 0x30000031ff147230 */ /* 0x000fe40000004100 */
[C---:B------:R-:W-:Y:S01]  /*7030*/  FMUL R12, R32.reuse, R16 ;  /* 0x00000010200c7220 */ /* 0x040fe20000400000 */
[C---:B------:R-:W-:Y:S01]  /*7040*/  FMUL R13, R32.reuse, R17 ;  /* 0x00000011200d7220 */ /* 0x040fe20000400000 */
[C---:B------:R-:W-:Y:S01]  /*7050*/  FFMA R10, R35.reuse, R21, R10 ;  /* 0x00000015230a7223 */ /* 0x040fe2000000000a */
[--C-:B------:R-:W-:Y:S02]  /*7060*/  HADD2.F32 R21, -RZ, R50.reuse.H0_H0 ;  /* 0x20000032ff157230 */ /* 0x100fe40000004100 */
[C---:B------:R-:W-:Y:S01]  /*7070*/  FFMA R15, R35.reuse, R20, R15 ;  /* 0x00000014230f7223 */ /* 0x040fe2000000000f */
[----:B------:R-:W-:Y:S02]  /*7080*/  HADD2.F32 R20, -RZ, R50.H1_H1 ;  /* 0x30000032ff147230 */ /* 0x000fe40000004100 */
[C---:B------:R-:W-:Y:S01]  /*7090*/  FMUL R14, R32.reuse, R18 ;  /* 0x00000012200e7220 */ /* 0x040fe20000400000 */
[--C-:B------:R-:W-:Y:S02]  /*70a0*/  HADD2.F32 R37, -RZ, R51.reuse.H0_H0 ;  /* 0x20000033ff257230 */ /* 0x100fe40000004100 */
[----:B------:R-:W-:Y:S01]  /*70b0*/  FMUL R19, R32, R19 ;  /* 0x0000001320137220 */ /* 0x000fe20000400000 */
[----:B------:R-:W-:Y:S01]  /*70c0*/  HADD2.F32 R36, -RZ, R51.H1_H1 ;  /* 0x30000033ff247230 */ /* 0x000fe20000004100 */
        /* <DEDUP_REMOVED lines=22> */
[----:B------:R-:W-:Y:S02]  /*7230*/  UIADD3 UR12, UP0, UPT, UR52, 0x680, URZ ;  /* 0x00000680340c7890 */ /* 0x000fe4000ff1e0ff */
[----:B------:R-:W-:Y:S02]  /*7240*/  UIADD3 UR9, UPT, UPT, UR41, 0x10, URZ ;  /* 0x0000001029097890 */ /* 0x000fe4000fffe0ff */
[----:B------:R-:W-:Y:S02]  /*7250*/  UIADD3 UR8, UPT, UPT, UR48, 0x1200, URZ ;  /* 0x0000120030087890 */ /* 0x000fe4000fffe0ff */
[----:B------:R-:W-:Y:S01]  /*7260*/  UIADD3.X UR13, UPT, UPT, URZ, UR53, URZ, UP0, !UPT ;  /* 0x00000035ff0d7290 */ /* 0x000fe200087fe4ff */
[----:B------:R-:W-:Y:S01]  /*7270*/  UMOV UR10, UR42 ;  /* 0x0000002a000a7c82 */ /* 0x000fe20008000000 */
[----:B------:R-:W-:Y:S01]  /*7280*/  UMOV UR11, UR36 ;  /* 0x00000024000b7c82 */ /* 0x000fe20008000000 */
[----:B------:R-:W-:Y:S02]  /*7290*/  UIADD3 UR5, UPT, UPT, UR41, 0x50, URZ ;  /* 0x0000005029057890 */ /* 0x000fe4000fffe0ff */
[----:B------:R-:W-:Y:S01]  /*72a0*/  UIADD3 UR4, UPT, UPT, UR48, 0x1a00, URZ ;  /* 0x00001a0030047890 */ /* 0x000fe2000fffe0ff */
[----:B------:R-:W-:Y:S03]  /*72b0*/  UMOV UR6, UR42 ;  /* 0x0000002a00067c82 */ /* 0x000fe60008000000 */
[----:B------:R2:W-:Y:S01]  /*72c0*/  UTMASTG.3D [UR8], [UR12] ;  /* 0x000000080c0073b5 */ /* 0x0005e20008010000 */
[----:B------:R-:W-:Y:S04]  /*72d0*/  UMOV UR7, UR36 ;  /* 0x0000002400077c82 */ /* 0x000fe80008000000 */
[----:B------:R2:W-:Y:S01]  /*72e0*/  UTMASTG.3D [UR4], [UR12] ;  /* 0x000000040c0073b5 */ /* 0x0005e20008010000 */
[----:B------:R0:W-:Y:S01]  /*72f0*/  UTMACMDFLUSH ;  /* 0x00000000000079b7 */ /* 0x0001e20000000000 */
[----:B--2---:R-:W-:Y:S04]  /*7300*/  DEPBAR.LE SB0, 0x1 ;  /* 0x000080400000791a */ /* 0x004fe80000000000 */
.L_x_124:
[----:B------:R-:W-:Y:S05]  /*7310*/  BSYNC.RECONVERGENT B0 ;  /* 0x0000000000007941 */ /* 0x000fea0003800200 */
.L_x_123:
[----:B------:R-:W-:Y:S01]  /*7320*/  BAR.SYNC.DEFER_BLOCKING 0x1, 0x80 ;  /* 0x0042000000007b1d */ /* 0x000fe20000010000 */
[----:B------:R-:W-:Y:S04]  /*7330*/  UIADD3 UR40, UPT, UPT, UR51, 0x1, URZ ;  /* 0x0000000133287890 */ /* 0x000fe8000fffe0ff */
[----:B------:R-:W-:Y:S04]  /*7340*/  UISETP.NE.AND UP0, UPT, UR40, 0x4, UPT ;  /* 0x000000042800788c */ /* 0x000fe8000bf05270 */
[----:B------:R-:W-:Y:S01]  /*7350*/  USEL UR40, UR40, URZ, UP0 ;  /* 0x000000ff28287287 */ /* 0x000fe20008000000 */
[----:B------:R2:W-:Y:S01]  /*7360*/  @P6 SYNCS.ARRIVE.TRANS64.RED.A1T0 RZ, [R82+URZ], RZ ;  /* 0x000000ff52ff69a7 */ /* 0x0005e200081004ff */
[----:B------:R-:W-:Y:S01]  /*7370*/  BSSY B1, `(.L_x_125) ;  /* 0x0000013000017945 */ /* 0x000fe20003800000 */
[----:B------:R-:W3:Y:S02]  /*7380*/  @P6 SYNCS.PHASECHK.TRANS64.TRYWAIT P0, [R83+URZ+0x20], R88 ;  /* 0x00002058530065a7 */ /* 0x000ee400080011ff */
[----:B---3--:R-:W-:Y:S01]  /*7390*/  @P6 SEL R39, RZ, 0x1, !P0 ;  /* 0x00000001ff276807 */ /* 0x008fe20004000000 */
[----:B--2---:R-:W-:Y:S06]  /*73a0*/  @!P6 BRA `(.L_x_126) ;  /* 0x00000000003ce947 */ /* 0x004fec0003800000 */
[----:B------:R-:W-:Y:S01]  /*73b0*/  ISETP.NE.AND P1, PT, R80, RZ, PT ;  /* 0x000000ff5000720c */ /* 0x000fe20003f25270 */
[----:B------:R-:W-:Y:S01]  /*73c0*/  BSSY B0, `(.L_x_127) ;  /* 0x0000009000007945 */ /* 0x000fe20003800000 */
[----:B------:R-:W-:Y:S11]  /*73d0*/  ISETP.NE.AND P0, PT, R39, RZ, PT ;  /* 0x000000ff2700720c */ /* 0x000ff60003f05270 */
[----:B------:R-:W-:Y:S05]  /*73e0*/  @P1 IMAD R2, R38, 0x1000, R77 ;  /* 0x0000100026021824 */ /* 0x000fea00078e024d */
[----:B------:R-:W-:Y:S05]  /*73f0*/  @P1 IADD3 R0, PT, PT, R2, UR48, RZ ;  /* 0x0000003002001c10 */ /* 0x000fea000fffe0ff */
[----:B------:R-:W-:Y:S01]  /*7400*/  @P1 IMAD.IADD R0, R81, 0x1, R0 ;  /* 0x0000000151001824 */ /* 0x000fe200078e0200 */
[----:B------:R-:W-:Y:S06]  /*7410*/  @P0 BRA `(.L_x_128) ;  /* 0x00000000000c0947 */ /* 0x000fec0003800000 */
[----:B------:R-:W-:Y:S04]  /*7420*/  SHF.L.U32 R4, R71, 0x1f, RZ ;  /* 0x0000001f47047819 */ /* 0x000fe800000006ff */
[----:B------:R-:W2:Y:S02]  /*7430*/  SYNCS.PHASECHK.TRANS64.TRYWAIT P0, [R83+URZ+0x20], R4 ;  /* 0x00002004530075a7 */ /* 0x000ea400080011ff */
[----:B--2---:R-:W-:Y:S05]  /*7440*/  @!P0 BRA `(.L_x_129) ;  /* 0x0000001c00c08947 */ /* 0x004fea0003800000 */
.L_x_128:
[----:B------:R-:W-:Y:S05]  /*7450*/  BSYNC B0 ;  /* 0x0000000000007941 */ /* 0x000fea0003800000 */
.L_x_127:
[----:B------:R-:W-:Y:S02]  /*7460*/  ISETP.NE.AND P0, PT, R80, RZ, PT ;  /* 0x000000ff5000720c */ /* 0x000fe40003f05270 */
[----:B------:R-:W-:Y:S11]  /*7470*/  IADD3 R38, PT, PT, R38, 0x1, RZ ;  /* 0x0000000126267810 */ /* 0x000ff60007ffe0ff */
[----:B------:R3:W4:Y:S04]  /*7480*/  @P0 LDS.128 R40, [R2+UR48+0x200] ;  /* 0x0002003002280984 */ /* 0x0007280008000c00 */
[----:B------:R3:W1:Y:S02]  /*7490*/  @P0 LDS.128 R48, [R0+0x200] ;  /* 0x0002000000300984 */ /* 0x0006640000000c00 */
.L_x_126:
[----:B------:R-:W-:Y:S05]  /*74a0*/  BSYNC B1 ;  /* 0x0000000000017941 */ /* 0x000fea0003800000 */
.L_x_125:
[----:B------:R-:W-:Y:S05]  /*74b0*/  VIADD R3, R34, 0x20 ;  /* 0x0000002022037836 */ /* 0x000fea0000000000 */
[----:B------:R-:W-:Y:S04]  /*74c0*/  SHF.R.U32.HI R3, RZ, 0x15, R3 ;  /* 0x00000015ff037819 */ /* 0x000fe80000011603 */
[----:B------:R-:W-:Y:S11]  /*74d0*/  LOP3.LUT P0, RZ, R3, 0x3, R66, 0x48, !PT ;  /* 0x0000000303ff7812 */ /* 0x000ff60007804842 */
[----:B------:R-:W-:Y:S02]  /*74e0*/  @!UPT UIADD3 URZ, UPT, UPT, URZ, URZ, URZ ;  /* 0x000000fffffff290 */ /* 0x000fe4000fffe0ff */
[----:B------:R-:W-:Y:S05]  /*74f0*/  @!P0 BRA `(.L_x_130) ;  /* 0x0000000000408947 */ /* 0x000fea0003800000 */
[----:B------:R-:W5:Y:S01]  /*7500*/  LDCU.64 UR8, c[0x4][0x70] ;  /* 0x01000e00ff0877ac */ /* 0x000f620008000a00 */
[----:B------:R-:W-:Y:S01]  /*7510*/  MOV R3, 0x0 ;  /* 0x0000000000037802 */ /* 0x000fe20000000f00 */
[----:B------:R-:W-:Y:S02]  /*7520*/  HFMA2 R12, -RZ, RZ, 0, 5.9604644775390625e-08 ;  /* 0x00000001ff0c7431 */ /* 0x000fe400000001ff */
[----:B------:R-:W-:Y:S02]  /*7530*/  IMAD.MOV.U32 R8, RZ, RZ, 0x192 ;  /* 0x00000192ff087424 */ /* 0x000fe400078e00ff */
[----:B------:R-:W-:Y:S01]  /*7540*/  IMAD.MOV.U32 R13, RZ, RZ, RZ ;  /* 0x000000ffff0d7224 */ /* 0x000fe200078e00ff */
[----:B------:R-:W4:Y:S01]  /*7550*/  LDCU.64 UR6, c[0x4][0x78] ;  /* 0x01000f00ff0677ac */ /* 0x000f220008000a00 */
[----:B---3--:R-:W3:Y:S01]  /*7560*/  LDC.64 R2, c[0x4][R3] ;  /* 0x0100000003027b82 */ /* 0x008ee20000000a00 */
[----:B------:R-:W1:Y:S01]  /*7570*/  LDCU.64 UR4, c[0x4][0x10] ;  /* 0x01000200ff0477ac */ /* 0x000e620008000a00 */
[----:B-----5:R-:W-:Y:S01]  /*7580*/  MOV R5, UR9 ;  /* 0x0000000900057c02 */ /* 0x020fe20008000f00 */
[----:B--2---:R-:W-:Y:S01]  /*7590*/  IMAD.U32 R4, RZ, RZ, UR8 ;  /* 0x00000008ff047e24 */ /* 0x004fe2000f8e00ff */
[----:B----4-:R-:W-:Y:S01]  /*75a0*/  MOV R7, UR7 ;  /* 0x0000000700077c02 */ /* 0x010fe20008000f00 */
[----:B------:R-:W-:Y:S01]  /*75b0*/  IMAD.U32 R6, RZ, RZ, UR6 ;  /* 0x00000006ff067e24 */ /* 0x000fe2000f8e00ff */
[----:B-1----:R-:W-:Y:S01]  /*75c0*/  MOV R11, UR5 ;  /* 0x00000005000b7c02 */ /* 0x002fe20008000f00 */
[----:B------:R-:W-:Y:S02]  /*75d0*/  IMAD.U32 R10, RZ, RZ, UR4 ;  /* 0x00000004ff0a7e24 */ /* 0x000fe4000f8e00ff */
[----:B------:R-:W-:Y:S07]  /*75e0*/  LEPC R20, `(.L_x_130) ;  /* 0x000000001014794e */ /* 0x000fee0000000000 */
[----:B---3--:R-:W-:Y:S05]  /*75f0*/  CALL.ABS.NOINC R2 ;  /* 0x0000000002007343 */ /* 0x008fea0003c00000 */
.L_x_130:
        /* <DEDUP_REMOVED lines=8> */
[----:B--2---:R-:W-:Y:S01]  /*7680*/  MOV R83, UR37 ;  /* 0x0000002500537c02 */ /* 0x004fe20008000f00 */
[----:B-1----:R-:W-:Y:S01]  /*7690*/  HADD2.F32 R37, -RZ, R48.H0_H0 ;  /* 0x20000030ff257230 */ /* 0x002fe20000004100 */
[----:B------:R-:W-:Y:S01]  /*76a0*/  @P6 LEA R82, R82, UR48, 0x3 ;  /* 0x0000003052526c11 */ /* 0x000fe2000f8e18ff */
[----:B------:R-:W-:Y:S01]  /*76b0*/  BSSY.RECONVERGENT B0, `(.L_x_131) ;  /* 0x0000052000007945 */ /* 0x000fe20003800200 */
[----:B------:R-:W-:Y:S02]  /*76c0*/  LEA R88, R38, UR48, 0x3 ;  /* 0x0000003026587c11 */ /* 0x000fe4000f8e18ff */
[----:B------:R-:W-:Y:S01]  /*76d0*/  @P6 IADD3 R82, PT, PT, R82, 0x40, RZ ;  /* 0x0000004052526810 */ /* 0x000fe20007ffe0ff */
[----:B------:R-:W3:Y:S03]  /*76e0*/  LDTM.x16 R4, tmem[UR4+0x20] ;  /* 0x00002004000479ee */ /* 0x000ee60008240000 */
[----:B------:R-:W-:Y:S02]  /*76f0*/  @P6 PRMT R82, R83, 0x654, R82 ;  /* 0x0000065453526816 */ /* 0x000fe40000000052 */
[----:B------:R-:W-:Y:S01]  /*7700*/  @P6 SHF.L.U32 R83, R71, 0x1f, RZ ;  /* 0x0000001f47536819 */ /* 0x000fe200000006ff */
[C---:B---3--:R-:W-:Y:S01]  /*7710*/  FMUL R0, R32.reuse, R4 ;  /* 0x0000000420007220 */ /* 0x048fe20000400000 */
        /* <DEDUP_REMOVED lines=75> */
.L_x_132:
[----:B------:R-:W-:Y:S05]  /*7bd0*/  BSYNC.RECONVERGENT B0 ;  /* 0x0000000000007941 */ /* 0x000fea0003800200 */
.L_x_131:
        /* <DEDUP_REMOVED lines=19> */
.L_x_136:
[----:B------:R-:W-:Y:S05]  /*7d10*/  BSYNC B0 ;  /* 0x0000000000007941 */ /* 0x000fea0003800000 */
.L_x_135:
[----:B------:R-:W-:Y:S11]  /*7d20*/  ISETP.NE.AND P0, PT, R80, RZ, PT ;  /* 0x000000ff5000720c */ /* 0x000ff60003f05270 */
[----:B------:R-:W-:Y:S02]  /*7d30*/  @!UPT UIADD3 URZ, UPT, UPT, URZ, URZ, URZ ;  /* 0x000000fffffff290 */ /* 0x000fe4000fffe0ff */
[----:B------:R3:W4:Y:S04]  /*7d40*/  @P0 LDS.128 R40, [R38+UR48+0x200] ;  /* 0x0002003026280984 */ /* 0x0007280008000c00 */
[----:B------:R3:W1:Y:S02]  /*7d50*/  @P0 LDS.128 R48, [R81+0x200] ;  /* 0x0002000051300984 */ /* 0x0006640000000c00 */
.L_x_134:
[----:B------:R-:W-:Y:S05]  /*7d60*/  BSYNC B1 ;  /* 0x0000000000017941 */ /* 0x000fea0003800000 */
.L_x_133:
        /* <DEDUP_REMOVED lines=11> */
[----:B------:R-:W1:Y:S01]  /*7e20*/  LDC.64 R2, c[0x4][R3] ;  /* 0x0100000003027b82 */ /* 0x000e620000000a00 */
[----:B------:R-:W3:Y:S01]  /*7e30*/  LDCU.64 UR4, c[0x4][0x10] ;  /* 0x01000200ff0477ac */ /* 0x000ee20008000a00 */
[----:B--2---:R-:W-:Y:S01]  /*7e40*/  MOV R5, UR9 ;  /* 0x0000000900057c02 */ /* 0x004fe20008000f00 */
[----:B------:R-:W-:Y:S01]  /*7e50*/  IMAD.U32 R4, RZ, RZ, UR8 ;  /* 0x00000008ff047e24 */ /* 0x000fe2000f8e00ff */
[----:B-----5:R-:W-:Y:S01]  /*7e60*/  MOV R7, UR7 ;  /* 0x0000000700077c02 */ /* 0x020fe20008000f00 */
[----:B------:R-:W-:Y:S01]  /*7e70*/  IMAD.U32 R6, RZ, RZ, UR6 ;  /* 0x00000006ff067e24 */ /* 0x000fe2000f8e00ff */
[----:B---3--:R-:W-:Y:S01]  /*7e80*/  MOV R11, UR5 ;  /* 0x00000005000b7c02 */ /* 0x008fe20008000f00 */
[----:B------:R-:W-:Y:S02]  /*7e90*/  IMAD.U32 R10, RZ, RZ, UR4 ;  /* 0x00000004ff0a7e24 */ /* 0x000fe4000f8e00ff */
[----:B------:R-:W-:Y:S07]  /*7ea0*/  LEPC R20, `(.L_x_138) ;  /* 0x000000001014794e */ /* 0x000fee0000000000 */
[----:B-1--4-:R-:W-:Y:S05]  /*7eb0*/  CALL.ABS.NOINC R2 ;  /* 0x0000000002007343 */ /* 0x012fea0003c00000 */
.L_x_138:
[----:B------:R-:W-:Y:S01]  /*7ec0*/  ISETP.NE.AND P0, PT, R72, RZ, PT ;  /* 0x000000ff4800720c */ /* 0x000fe20003f05270 */
[----:B------:R-:W-:Y:S05]  /*7ed0*/  WARPSYNC.ALL ;  /* 0x0000000000007948 */ /* 0x000fea0003800000 */
[----:B------:R-:W-:Y:S01]  /*7ee0*/  R2UR UR4, R34 ;  /* 0x00000000220472ca */ /* 0x000fe200000e0000 */
[--C-:B----4-:R-:W-:Y:S01]  /*7ef0*/  HADD2.F32 R20, -RZ, R40.reuse.H0_H0 ;  /* 0x20000028ff147230 */ /* 0x110fe20000004100 */
[----:B------:R-:W-:Y:S01]  /*7f00*/  IADD3 R74, PT, PT, R74, 0xb0, RZ ;  /* 0x000000b04a4a7810 */ /* 0x000fe20007ffe0ff */
[----:B------:R-:W-:Y:S01]  /*7f10*/  HADD2.F32 R36, -RZ, R40.H1_H1 ;  /* 0x30000028ff247230 */ /* 0x000fe20000004100 */
[----:B------:R-:W-:Y:S01]  /*7f20*/  BSSY.RECONVERGENT B0, `(.L_x_139) ;  /* 0x0000053000007945 */ /* 0x000fe20003800200 */
[--C-:B------:R-:W-:Y:S01]  /*7f30*/  HADD2.F32 R21, -RZ, R41.reuse.H0_H0 ;  /* 0x20000029ff157230 */ /* 0x100fe20000004100 */
[----:B------:R-:W-:Y:S01]  /*7f40*/  LOP3.LUT R74, R74, 0xfefffff8, RZ, 0xc0, !PT ;  /* 0xfefffff84a4a7812 */ /* 0x000fe200078ec0ff */
[----:B---3--:R-:W-:Y:S02]  /*7f50*/  HADD2.F32 R38, -RZ, R41.H1_H1 ;  /* 0x30000029ff267230 */ /* 0x008fe40000004100 */
[--C-:B------:R-:W-:Y:S02]  /*7f60*/  HADD2.F32 R37, -RZ, R42.reuse.H0_H0 ;  /* 0x2000002aff257230 */ /* 0x100fe40000004100 */
[----:B------:R-:W-:Y:S02]  /*7f70*/  HADD2.F32 R40, -RZ, R42.H1_H1 ;  /* 0x3000002aff287230 */ /* 0x000fe40000004100 */
[----:B------:R-:W2:Y:S01]  /*7f80*/  LDTM.x16 R4, tmem[UR4+0x30] ;  /* 0x00003004000479ee */ /* 0x000ea20008240000 */
[----:B------:R-:W-:Y:S01]  /*7f90*/  NOP ;  /* 0x0000000000007918 */ /* 0x000fe20000000000 */
[----:B--2---:R2:W-:Y:S01]  /*7fa0*/  SYNCS.ARRIVE.TRANS64.RED.A1T0 RZ, [R74+URZ], RZ ;  /* 0x000000ff4aff79a7 */ /* 0x0045e200081004ff */
[--C-:B------:R-:W-:Y:S02]  /*7fb0*/  HADD2.F32 R39, -RZ, R43.reuse.H0_H0 ;  /* 0x2000002bff277230 */ /* 0x100fe40000004100 */
[----:B------:R-:W-:Y:S02]  /*7fc0*/  HADD2.F32 R42, -RZ, R43.H1_H1 ;  /* 0x3000002bff2a7230 */ /* 0x000fe40000004100 */
[--C-:B-1----:R-:W-:Y:S02]  /*7fd0*/  HADD2.F32 R41, -RZ, R48.reuse.H0_H0 ;  /* 0x20000030ff297230 */ /* 0x102fe40000004100 */
[----:B------:R-:W-:Y:S02]  /*7fe0*/  HADD2.F32 R43, -RZ, R48.H1_H1 ;  /* 0x30000030ff2b7230 */ /* 0x000fe40000004100 */
[--C-:B------:R-:W-:Y:S02]  /*7ff0*/  HADD2.F32 R44, -RZ, R49.reuse.H0_H0 ;  /* 0x20000031ff2c7230 */ /* 0x100fe40000004100 */
[----:B------:R-:W-:Y:S02]  /*8000*/  HADD2.F32 R46, -RZ, R49.H1_H1 ;  /* 0x30000031ff2e7230 */ /* 0x000fe40000004100 */
[--C-:B------:R-:W-:Y:S02]  /*8010*/  HADD2.F32 R45, -RZ, R50.reuse.H0_H0 ;  /* 0x20000032ff2d7230 */ /* 0x100fe40000004100 */
[----:B------:R-:W-:Y:S02]  /*8020*/  HADD2.F32 R48, -RZ, R50.H1_H1 ;  /* 0x30000032ff307230 */ /* 0x000fe40000004100 */
[--C-:B------:R-:W-:Y:S02]  /*8030*/  HADD2.F32 R47, -RZ, R51.reuse.H0_H0 ;  /* 0x20000033ff2f7230 */ /* 0x100fe40000004100 */
[----:B------:R-:W-:Y:S02]  /*8040*/  HADD2.F32 R50, -RZ, R51.H1_H1 ;  /* 0x30000033ff327230 */ /* 0x000fe40000004100 */
[C---:B------:R-:W-:Y:S01]  /*8050*/  FMUL R4, R32.reuse, R4 ;  /* 0x0000000420047220 */ /* 0x040fe20000400000 */
[C---:B------:R-:W-:Y:S01]  /*8060*/  FMUL R5, R32.reuse, R5 ;  /* 0x0000000520057220 */ /* 0x040fe20000400000 */
[C---:B------:R-:W-:Y:S01]  /*8070*/  FMUL R6, R32.reuse, R6 ;  /* 0x0000000620067220 */ /* 0x040fe20000400000 */
[C---:B------:R-:W-:Y:S01]  /*8080*/  FMUL R7, R32.reuse, R7 ;  /* 0x0000000720077220 */ /* 0x040fe20000400000 */
[C---:B------:R-:W-:Y:S01]  /*8090*/  FFMA R4, R35.reuse, R20, R4 ;  /* 0x0000001423047223 */ /* 0x040fe20000000004 */
        /* <DEDUP_REMOVED lines=21> */
[----:B------:R-:W-:Y:S01]  /*81f0*/  FFMA R15, R35, R46, R15 ;  /* 0x0000002e230f7223 */ /* 0x000fe2000000000f */
        /* <DEDUP_REMOVED lines=20> */
[----:B-1----:R-:W1:Y:S02]  /*8340*/  FENCE.VIEW.ASYNC.S ;  /* 0x00000000000073c6 */ /* 0x002e640000000000 */
[----:B-1----:R-:W-:Y:S06]  /*8350*/  BAR.SYNC.DEFER_BLOCKING 0x1, 0x80 ;  /* 0x0042000000007b1d */ /* 0x002fec0000010000 */
        /* <DEDUP_REMOVED lines=14> */
[----:B-1----:R-:W-:Y:S04]  /*8440*/  DEPBAR.LE SB0, 0x1 ;  /* 0x000080400000791a */ /* 0x002fe80000000000 */
.L_x_140:
[----:B------:R-:W-:Y:S05]  /*8450*/  BSYNC.RECONVERGENT B0 ;  /* 0x0000000000007941 */ /* 0x000fea0003800200 */
.L_x_139:
[----:B------:R-:W-:Y:S01]  /*8460*/  BAR.SYNC.DEFER_BLOCKING 0x1, 0x80 ;  /* 0x0042000000007b1d */ /* 0x000fe20000010000 */
[----:B------:R-:W-:Y:S01]  /*8470*/  UISETP.NE.AND UP0, UPT, UR49, -0x4, UPT ;  /* 0xfffffffc3100788c */ /* 0x000fe2000bf05270 */
[----:B------:R-:W-:Y:S08]  /*8480*/  IADD3 R0, PT, PT, R30, 0x1, RZ ;  /* 0x000000011e007810 */ /* 0x000ff00007ffe0ff */
[----:B------:R-:W-:Y:S05]  /*8490*/  BRA.U !UP0, `(.L_x_141) ;  /* 0x0000000108287547 */ /* 0x000fea000b800000 */
[----:B------:R-:W-:Y:S01]  /*84a0*/  ISETP.NE.AND P0, PT, R78, RZ, PT ;  /* 0x000000ff4e00720c */ /* 0x000fe20003f05270 */
[----:B------:R-:W-:Y:S01]  /*84b0*/  IMAD.U32 R3, RZ, RZ, UR51 ;  /* 0x00000033ff037e24 */ /* 0x000fe2000f8e00ff */
[----:B------:R-:W-:Y:S01]  /*84c0*/  UIADD3 UR51, UPT, UPT, UR51, 0x1, URZ ;  /* 0x0000000133337890 */ /* 0x000fe2000fffe0ff */
[----:B------:R-:W-:Y:S03]  /*84d0*/  IMAD.U32 R2, RZ, RZ, UR37 ;  /* 0x00000025ff027e24 */ /* 0x000fe6000f8e00ff */
[----:B------:R-:W-:Y:S04]  /*84e0*/  UISETP.NE.AND UP0, UPT, UR51, 0x4, UPT ;  /* 0x000000043300788c */ /* 0x000fe8000bf05270 */
[----:B------:R-:W-:Y:S03]  /*84f0*/  USEL UR51, UR51, URZ, UP0 ;  /* 0x000000ff33337287 */ /* 0x000fe60008000000 */
[----:B------:R-:W-:Y:S05]  /*8500*/  @P0 LEA R3, R3, UR48, 0x3 ;  /* 0x0000003003030c11 */ /* 0x000fea000f8e18ff */
[----:B------:R-:W-:Y:S05]  /*8510*/  @P0 VIADD R3, R3, 0x40 ;  /* 0x0000004003030836 */ /* 0x000fea0000000000 */
[----:B------:R-:W-:Y:S04]  /*8520*/  @P0 PRMT R2, R2, 0x654, R3 ;  /* 0x0000065402020816 */ /* 0x000fe80000000003 */
[----:B------:R1:W-:Y:S03]  /*8530*/  @P0 SYNCS.ARRIVE.TRANS64.RED.A1T0 RZ, [R2+URZ], RZ ;  /* 0x000000ff02ff09a7 */ /* 0x0003e600081004ff */
.L_x_141:
[----:B------:R-:W-:Y:S01]  /*8540*/  ISETP.NE.AND P2, PT, R73, RZ, PT ;  /* 0x000000ff4900720c */ /* 0x000fe20003f45270 */
[----:B------:R-:W-:Y:S01]  /*8550*/  UIADD3 UR49, UPT, UPT, UR49, 0x4, URZ ;  /* 0x0000000431317890 */ /* 0x000fe2000fffe0ff */
[----:B------:R-:W-:Y:S01]  /*8560*/  ISETP.NE.AND P0, PT, R76, 0x2, PT ;  /* 0x000000024c00780c */ /* 0x000fe20003f05270 */
[----:B------:R-:W-:Y:S01]  /*8570*/  IMAD.IADD R34, R29, 0x1, R58 ;  /* 0x000000011d227824 */ /* 0x000fe200078e023a */
[----:B------:R-:W-:Y:S01]  /*8580*/  ISETP.NE.AND P1, PT, R0, 0x4, PT ;  /* 0x000000040000780c */ /* 0x000fe20003f25270 */
[----:B------:R-:W-:Y:S01]  /*8590*/  IMAD.IADD R37, R31, 0x1, R60 ;  /* 0x000000011f257824 */ /* 0x000fe200078e023c */
[----:B-1----:R-:W-:Y:S02]  /*85a0*/  SEL R2, RZ, 0x1, P0 ;  /* 0x00000001ff027807 */ /* 0x002fe40000000000 */
[----:B------:R-:W-:Y:S02]  /*85b0*/  SEL R3, RZ, 0x1, P1 ;  /* 0x00000001ff037807 */ /* 0x000fe40000800000 */
[----:B------:R-:W-:Y:S02]  /*85c0*/  LOP3.LUT R69, R69, R2, RZ, 0x3c, !PT ;  /* 0x0000000245457212 */ /* 0x000fe400078e3cff */
[----:B------:R-:W-:Y:S02]  /*85d0*/  LOP3.LUT R70, R70, R3, RZ, 0x3c, !PT ;  /* 0x0000000346467212 */ /* 0x000fe400078e3cff */
[----:B------:R-:W-:Y:S02]  /*85e0*/  @P2 R2UR UR36, R68 ;  /* 0x00000000442422ca */ /* 0x000fe400000e0000 */
[----:B------:R-:W-:Y:S02]  /*85f0*/  SEL R76, R76, RZ, P0 ;  /* 0x000000ff4c4c7207 */ /* 0x000fe40000000000 */
[----:B------:R-:W-:Y:S01]  /*8600*/  SEL R30, R0, RZ, P1 ;  /* 0x000000ff001e7207 */ /* 0x000fe20000800000 */
[----:B------:R-:W-:Y:S10]  /*8610*/  @P2 BRA `(.L_x_142) ;  /* 0xffffffcc00d42947 */ /* 0x000ff4000383ffff */
[----:B------:R-:W-:-:S09]  /*8620*/  UISETP.NE.AND UP0, UPT, UR50, URZ, UPT ;  /* 0x000000ff3200728c */ /* 0x000fd2000bf05270 */
[----:B------:R-:W-:Y:S05]  /*8630*/  BRA.U !UP0, `(.L_x_143) ;  /* 0x0000000108487547 */ /* 0x000fea000b800000 */
[----:B------:R-:W1:Y:S02]  /*8640*/  LDCU.64 UR4, c[0x0][0x890] ;  /* 0x00011200ff0477ac */ /* 0x000e640008000a00 */
[----:B-1----:R-:W-:-:S04]  /*8650*/  UISETP.NE.U32.AND UP0, UPT, UR4, URZ, UPT ;  /* 0x000000ff0400728c */ /* 0x002fc8000bf05070 */
[----:B------:R-:W-:-:S09]  /*8660*/  UISETP.NE.AND.EX UP0, UPT, UR5, URZ, UPT, UP0 ;  /* 0x000000ff0500728c */ /* 0x000fd2000bf05300 */
[----:B------:R-:W-:Y:S05]  /*8670*/  BRA.U UP0, `(.L_x_144) ;  /* 0x00000001000c7547 */ /* 0x000fea000b800000 */
[----:B------:R-:W-:-:S13]  /*8680*/  FSETP.NEU.AND P0, PT, R35, RZ, PT ;  /* 0x000000ff2300720b */ /* 0x000fda0003f0d000 */
[----:B------:R-:W-:Y:S05]  /*8690*/  @!P0 EXIT ;  /* 0x000000000000894d */ /* 0x000fea0003800000 */
[----:B------:R-:W-:Y:S05]  /*86a0*/  BRA `(.L_x_143) ;  /* 0x00000000002c7947 */ /* 0x000fea0003800000 */
.L_x_144:
[----:B------:R-:W-:Y:S01]  /*86b0*/  ISETP.NE.AND P0, PT, R75, RZ, PT ;  /* 0x000000ff4b00720c */ /* 0x000fe20003f05270 */
[----:B------:R-:W-:-:S12]  /*86c0*/  BSSY.RECONVERGENT B0, `(.L_x_143) ;  /* 0x0000009000007945 */ /* 0x000fd80003800200 */
[----:B------:R-:W-:Y:S05]  /*86d0*/  @P0 BRA `(.L_x_145) ;  /* 0x0000000000140947 */ /* 0x000fea0003800000 */
[----:B------:R-:W1:Y:S02]  /*86e0*/  LDCU.64 UR4, c[0x0][0x888] ;  /* 0x00011100ff0477ac */ /* 0x000e640008000a00 */
[----:B-1----:R-:W-:-:S04]  /*86f0*/  ISETP.NE.U32.AND P0, PT, RZ, UR4, PT ;  /* 0x00000004ff007c0c */ /* 0x002fc8000bf05070 */
[----:B------:R-:W-:-:S13]  /*8700*/  ISETP.NE.AND.EX P0, PT, RZ, UR5, PT, P0 ;  /* 0x00000005ff007c0c */ /* 0x000fda000bf05300 */
[----:B------:R-:W-:Y:S05]  /*8710*/  @!P0 EXIT ;  /* 0x000000000000894d */ /* 0x000fea0003800000 */
[----:B------:R-:W-:Y:S05]  /*8720*/  BRA `(.L_x_146) ;  /* 0x0000000000087947 */ /* 0x000fea0003800000 */
.L_x_145:
[----:B------:R-:W-:-:S13]  /*8730*/  FSETP.NEU.AND P0, PT, R35, RZ, PT ;  /* 0x000000ff2300720b */ /* 0x000fda0003f0d000 */
[----:B------:R-:W-:Y:S05]  /*8740*/  @!P0 EXIT ;  /* 0x000000000000894d */ /* 0x000fea0003800000 */
.L_x_146:
[----:B------:R-:W-:Y:S05]  /*8750*/  BSYNC.RECONVERGENT B0 ;  /* 0x0000000000007941 */ /* 0x000fea0003800200 */
.L_x_143:
[----:B------:R-:W-:Y:S01]  /*8760*/  ULEA UR4, UR51, UR48, 0x3 ;  /* 0x0000003033047291 */ /* 0x000fe2000f8e18ff */
[----:B------:R-:W-:-:S04]  /*8770*/  DEPBAR.LE SB0, 0x0 ;  /* 0x000080000000791a */ /* 0x000fc80000000000 */
[----:B------:R-:W-:-:S04]  /*8780*/  UIADD3 UR4, UPT, UPT, UR4, 0x40, URZ ;  /* 0x0000004004047890 */ /* 0x000fc8000fffe0ff */
[----:B------:R-:W-:-:S09]  /*8790*/  UPRMT UR4, UR37, 0x654, UR4 ;  /* 0x0000065425047896 */ /* 0x000fd20008000004 */
[----:B------:R-:W-:Y:S01]  /*87a0*/  SYNCS.ARRIVE.TRANS64.RED.A1T0 RZ, [UR4], RZ ;  /* 0x000000ffffff79a7 */ /* 0x000fe20008100404 */
[----:B------:R-:W-:Y:S05]  /*87b0*/  EXIT ;  /* 0x000000000000794d */ /* 0x000fea0003800000 */
.L_x_24:
[----:B--2---:R2:W4:Y:S02]  /*87c0*/  SYNCS.PHASECHK.TRANS64.TRYWAIT P0, [R3+URZ+0xe0], R2 ;  /* 0x0000e002030075a7 */ /* 0x00452400080011ff */
[----:B----4-:R-:W-:Y:S05]  /*87d0*/  @!P0 NANOSLEEP.SYNCS 0x989680 ;  /* 0x009896800000895d */ /* 0x010fea0003900000 */
[----:B------:R-:W4:Y:S02]  /*87e0*/  @!P0 SYNCS.PHASECHK.TRANS64 P0, [R3+URZ+0xe0], R2 ;  /* 0x0000e002030085a7 */ /* 0x000f2400080010ff */
[----:B----4-:R-:W-:Y:S05]  /*87f0*/  @!P0 BRA `(.L_x_24) ;  /* 0xfffffffc00f08947 */ /* 0x010fea000383ffff */
[----:B------:R-:W-:Y:S05]  /*8800*/  BRA `(.L_x_147) ;  /* 0xffffff9000347947 */ /* 0x000fea000383ffff */
.L_x_27:
[----:B-1----:R-:W-:-:S07]  /*8810*/  MOV R2, UR33 ;  /* 0x0000002100027c02 */ /* 0x002fce0008000f00 */
.L_x_148:
[----:B-1----:R1:W2:Y:S02]  /*8820*/  SYNCS.PHASECHK.TRANS64.TRYWAIT P0, [R2+URZ+0x10], R5 ;  /* 0x00001005020075a7 */ /* 0x0022a400080011ff */
[----:B--2---:R-:W-:Y:S05]  /*8830*/  @!P0 NANOSLEEP.SYNCS 0x989680 ;  /* 0x009896800000895d */ /* 0x004fea0003900000 */
[----:B------:R-:W2:Y:S02]  /*8840*/  @!P0 SYNCS.PHASECHK.TRANS64 P0, [R2+URZ+0x10], R5 ;  /* 0x00001005020085a7 */ /* 0x000ea400080010ff */
[----:B--2---:R-:W-:Y:S05]  /*8850*/  @!P0 BRA `(.L_x_148) ;  /* 0xfffffffc00f08947 */ /* 0x004fea000383ffff */
[----:B------:R-:W-:Y:S05]  /*8860*/  BRA `(.L_x_26) ;  /* 0xffffff90009c7947 */ /* 0x000fea000383ffff */
.L_x_34:
[----:B-1----:R-:W-:-:S07]  /*8870*/  MOV R2, UR17 ;  /* 0x0000001100027c02 */ /* 0x002fce0008000f00 */
.L_x_149:
[----:B-1----:R1:W2:Y:S02]  /*8880*/  SYNCS.PHASECHK.TRANS64.TRYWAIT P0, [R2+URZ+0x10], R5 ;  /* 0x00001005020075a7 */ /* 0x0022a400080011ff */
[----:B--2---:R-:W-:Y:S05]  /*8890*/  @!P0 NANOSLEEP.SYNCS 0x989680 ;  /* 0x009896800000895d */ /* 0x004fea0003900000 */
[----:B------:R-:W2:Y:S02]  /*88a0*/  @!P0 SYNCS.PHASECHK.TRANS64 P0, [R2+URZ+0x10], R5 ;  /* 0x00001005020085a7 */ /* 0x000ea400080010ff */
[----:B--2---:R-:W-:Y:S05]  /*88b0*/  @!P0 BRA `(.L_x_149) ;  /* 0xfffffffc00f08947 */ /* 0x004fea000383ffff */
[----:B------:R-:W-:Y:S05]  /*88c0*/  BRA `(.L_x_33) ;  /* 0xffffff94005c7947 */ /* 0x000fea000383ffff */
.L_x_39:
[----:B-1----:R1:W2:Y:S02]  /*88d0*/  SYNCS.PHASECHK.TRANS64.TRYWAIT P0, [R2+URZ+0x70], R3 ;  /* 0x00007003020075a7 */ /* 0x0022a400080011ff */
[----:B--2---:R-:W-:Y:S05]  /*88e0*/  @!P0 NANOSLEEP.SYNCS 0x989680 ;  /* 0x009896800000895d */ /* 0x004fea0003900000 */
[----:B------:R-:W2:Y:S02]  /*88f0*/  @!P0 SYNCS.PHASECHK.TRANS64 P0, [R2+URZ+0x70], R3 ;  /* 0x00007003020085a7 */ /* 0x000ea400080010ff */
[----:B--2---:R-:W-:Y:S05]  /*8900*/  @!P0 BRA `(.L_x_39) ;  /* 0xfffffffc00f08947 */ /* 0x004fea000383ffff */
[----:B------:R-:W-:Y:S05]  /*8910*/  BRA `(.L_x_150) ;  /* 0xffffff9800047947 */ /* 0x000fea000383ffff */
.L_x_43:
[----:B---3--:R-:W-:-:S07]  /*8920*/  MOV R0, UR4 ;  /* 0x0000000400007c02 */ /* 0x008fce0008000f00 */
.L_x_151:
[----:B-1----:R1:W2:Y:S02]  /*8930*/  SYNCS.PHASECHK.TRANS64.TRYWAIT P0, [R0+URZ], R3 ;  /* 0x00000003000075a7 */ /* 0x0022a400080011ff */
[----:B--2---:R-:W-:Y:S05]  /*8940*/  @!P0 NANOSLEEP.SYNCS 0x989680 ;  /* 0x009896800000895d */ /* 0x004fea0003900000 */
[----:B------:R-:W2:Y:S02]  /*8950*/  @!P0 SYNCS.PHASECHK.TRANS64 P0, [R0+URZ], R3 ;  /* 0x00000003000085a7 */ /* 0x000ea400080010ff */
[----:B--2---:R-:W-:Y:S05]  /*8960*/  @!P0 BRA `(.L_x_151) ;  /* 0xfffffffc00f08947 */ /* 0x004fea000383ffff */
[----:B------:R-:W-:Y:S05]  /*8970*/  BRA `(.L_x_152) ;  /* 0xffffff9c00747947 */ /* 0x000fea000383ffff */
.L_x_46:
[----:B-1----:R1:W2:Y:S02]  /*8980*/  SYNCS.PHASECHK.TRANS64.TRYWAIT P0, [R0+URZ+0xd0], R5 ;  /* 0x0000d005000075a7 */ /* 0x0022a400080011ff */
[----:B--2---:R-:W-:Y:S05]  /*8990*/  @!P0 NANOSLEEP.SYNCS 0x989680 ;  /* 0x009896800000895d */ /* 0x004fea0003900000 */
[----:B------:R-:W2:Y:S02]  /*89a0*/  @!P0 SYNCS.PHASECHK.TRANS64 P0, [R0+URZ+0xd0], R5 ;  /* 0x0000d005000085a7 */ /* 0x000ea400080010ff */
[----:B--2---:R-:W-:Y:S05]  /*89b0*/  @!P0 BRA `(.L_x_46) ;  /* 0xfffffffc00f08947 */ /* 0x004fea000383ffff */
[----:B------:R-:W-:Y:S05]  /*89c0*/  BRA `(.L_x_153) ;  /* 0xffffff9c00d47947 */ /* 0x000fea000383ffff */
.L_x_47:
[----:B------:R-:W-:-:S07]  /*89d0*/  MOV R0, UR5 ;  /* 0x0000000500007c02 */ /* 0x000fce0008000f00 */
.L_x_154:
[----:B-1----:R1:W2:Y:S02]  /*89e0*/  SYNCS.PHASECHK.TRANS64.TRYWAIT P0, [R0+URZ+0x80], R7 ;  /* 0x00008007000075a7 */ /* 0x0022a400080011ff */
[----:B--2---:R-:W-:Y:S05]  /*89f0*/  @!P0 NANOSLEEP.SYNCS 0x989680 ;  /* 0x009896800000895d */ /* 0x004fea0003900000 */
[----:B------:R-:W2:Y:S02]  /*8a00*/  @!P0 SYNCS.PHASECHK.TRANS64 P0, [R0+URZ+0x80], R7 ;  /* 0x00008007000085a7 */ /* 0x000ea400080010ff */
[----:B--2---:R-:W-:Y:S05]  /*8a10*/  @!P0 BRA `(.L_x_154) ;  /* 0xfffffffc00f08947 */ /* 0x004fea000383ffff */
[----:B------:R-:W-:Y:S05]  /*8a20*/  BRA `(.L_x_155) ;  /* 0xffffff9c00e47947 */ /* 0x000fea000383ffff */
.L_x_48:
[----:B-1----:R1:W2:Y:S02]  /*8a30*/  SYNCS.PHASECHK.TRANS64.TRYWAIT P1, [R0+URZ+0x70], R5 ;  /* 0x00007005000075a7 */ /* 0x0022a400080211ff */
[----:B--2---:R-:W-:Y:S05]  /*8a40*/  @!P1 NANOSLEEP.SYNCS 0x989680 ;  /* 0x009896800000995d */ /* 0x004fea0003900000 */
[----:B------:R-:W2:Y:S02]  /*8a50*/  @!P1 SYNCS.PHASECHK.TRANS64 P1, [R0+URZ+0x70], R5 ;  /* 0x00007005000095a7 */ /* 0x000ea400080210ff */
[----:B--2---:R-:W-:Y:S05]  /*8a60*/  @!P1 BRA `(.L_x_48) ;  /* 0xfffffffc00f09947 */ /* 0x004fea000383ffff */
[----:B------:R-:W-:Y:S05]  /*8a70*/  BRA `(.L_x_156) ;  /* 0xffffffa000147947 */ /* 0x000fea000383ffff */
.L_x_51:
[----:B------:R-:W-:-:S07]  /*8a80*/  MOV R0, UR5 ;  /* 0x0000000500007c02 */ /* 0x000fce0008000f00 */
.L_x_157:
[----:B-1----:R1:W2:Y:S02]  /*8a90*/  SYNCS.PHASECHK.TRANS64.TRYWAIT P0, [R0+URZ+0x80], R3 ;  /* 0x00008003000075a7 */ /* 0x0022a400080011ff */
[----:B--2---:R-:W-:Y:S05]  /*8aa0*/  @!P0 NANOSLEEP.SYNCS 0x989680 ;  /* 0x009896800000895d */ /* 0x004fea0003900000 */
[----:B------:R-:W2:Y:S02]  /*8ab0*/  @!P0 SYNCS.PHASECHK.TRANS64 P0, [R0+URZ+0x80], R3 ;  /* 0x00008003000085a7 */ /* 0x000ea400080010ff */
[----:B--2---:R-:W-:Y:S05]  /*8ac0*/  @!P0 BRA `(.L_x_157) ;  /* 0xfffffffc00f08947 */ /* 0x004fea000383ffff */
[----:B------:R-:W-:Y:S05]  /*8ad0*/  BRA `(.L_x_50) ;  /* 0xffffffa000687947 */ /* 0x000fea000383ffff */
.L_x_60:
[----:B-1----:R-:W-:-:S04]  /*8ae0*/  MOV R4, UR4 ;  /* 0x0000000400047c02 */ /* 0x002fc80008000f00 */
[----:B------:R1:W2:Y:S03]  /*8af0*/  SYNCS.PHASECHK.TRANS64.TRYWAIT P0, [R4+URZ+0x8], R5 ;  /* 0x00000805040075a7 */ /* 0x0002a600080011ff */
[----:B--2---:R-:W-:Y:S05]  /*8b00*/  @!P0 NANOSLEEP.SYNCS 0x989680 ;  /* 0x009896800000895d */ /* 0x004fea0003900000 */
[----:B------:R-:W2:Y:S02]  /*8b10*/  @!P0 SYNCS.PHASECHK.TRANS64 P0, [R4+URZ+0x8], R5 ;  /* 0x00000805040085a7 */ /* 0x000ea400080010ff */
[----:B--2---:R-:W-:Y:S05]  /*8b20*/  @!P0 BRA `(.L_x_60) ;  /* 0xfffffffc00ec8947 */ /* 0x004fea000383ffff */
[----:B------:R-:W-:Y:S05]  /*8b30*/  BRA `(.L_x_59) ;  /* 0xffffffa4001c7947 */ /* 0x000fea000383ffff */
.L_x_62:
[----:B------:R-:W-:Y:S01]  /*8b40*/  BSSY B0, `(.L_x_158) ;  /* 0x0000006000007945 */ /* 0x000fe20003800000 */
[----:B------:R-:W-:-:S07]  /*8b50*/  MOV R15, 0xffffffff ;  /* 0xffffffff000f7802 */ /* 0x000fce0000000f00 */
[----:B-1---5:R-:W-:Y:S05]  /*8b60*/  WARPSYNC.COLLECTIVE R15, `(.L_x_159) ;  /* 0x000000000f0c7348 */ /* 0x022fea0003c00000 */
[----:B------:R-:W-:Y:S02]  /*8b70*/  ELECT P6, UR79, PT ;  /* 0x00000000004f782f */ /* 0x000fe400038c0000 */
[----:B------:R-:W-:Y:S01]  /*8b80*/  MOV R14, UR79 ;  /* 0x0000004f000e7c02 */ /* 0x000fe20008000f00 */
[----:B-1---5:R-:W-:Y:S10]  /*8b90*/  ENDCOLLECTIVE ;  /* 0x000000000000791b */ /* 0x022ff40003800000 */
.L_x_159:
[----:B------:R-:W-:Y:S05]  /*8ba0*/  BSYNC B0 ;  /* 0x0000000000007941 */ /* 0x000fea0003800000 */
.L_x_158:
[----:B------:R-:W-:Y:S05]  /*8bb0*/  BRA `(.L_x_160) ;  /* 0xffffffa4004c7947 */ /* 0x000fea000383ffff */
.L_x_64:
[----:B-1----:R-:W-:-:S04]  /*8bc0*/  MOV R2, UR4 ;  /* 0x0000000400027c02 */ /* 0x002fc80008000f00 */
[----:B------:R1:W2:Y:S03]  /*8bd0*/  SYNCS.PHASECHK.TRANS64.TRYWAIT P0, [R2+URZ+0x8], R3 ;  /* 0x00000803020075a7 */ /* 0x0002a600080011ff */
[----:B--2---:R-:W-:Y:S05]  /*8be0*/  @!P0 NANOSLEEP.SYNCS 0x989680 ;  /* 0x009896800000895d */ /* 0x004fea0003900000 */
[----:B------:R-:W2:Y:S02]  /*8bf0*/  @!P0 SYNCS.PHASECHK.TRANS64 P0, [R2+URZ+0x8], R3 ;  /* 0x00000803020085a7 */ /* 0x000ea400080010ff */
[----:B--2---:R-:W-:Y:S05]  /*8c00*/  @!P0 BRA `(.L_x_64) ;  /* 0xfffffffc00ec8947 */ /* 0x004fea000383ffff */
[----:B------:R-:W-:Y:S05]  /*8c10*/  BRA `(.L_x_63) ;  /* 0xffffffa400507947 */ /* 0x000fea000383ffff */
.L_x_65:
[----:B-1----:R1:W2:Y:S02]  /*8c20*/  SYNCS.PHASECHK.TRANS64.TRYWAIT P0, [R0+URZ+0x70], R5 ;  /* 0x00007005000075a7 */ /* 0x0022a400080011ff */
[----:B--2---:R-:W-:Y:S05]  /*8c30*/  @!P0 NANOSLEEP.SYNCS 0x989680 ;  /* 0x009896800000895d */ /* 0x004fea0003900000 */
[----:B------:R-:W2:Y:S02]  /*8c40*/  @!P0 SYNCS.PHASECHK.TRANS64 P0, [R0+URZ+0x70], R5 ;  /* 0x00007005000085a7 */ /* 0x000ea400080010ff */
[----:B--2---:R-:W-:Y:S05]  /*8c50*/  @!P0 BRA `(.L_x_65) ;  /* 0xfffffffc00f08947 */ /* 0x004fea000383ffff */
[----:B------:R-:W-:Y:S05]  /*8c60*/  BRA `(.L_x_161) ;  /* 0xffffffa800387947 */ /* 0x000fea000383ffff */
.L_x_67:
[----:B------:R-:W-:-:S07]  /*8c70*/  MOV R0, UR7 ;  /* 0x0000000700007c02 */ /* 0x000fce0008000f00 */
.L_x_162:
[----:B-1----:R1:W2:Y:S02]  /*8c80*/  SYNCS.PHASECHK.TRANS64.TRYWAIT P0, [R0+URZ+0xb0], R5 ;  /* 0x0000b005000075a7 */ /* 0x0022a400080011ff */
[----:B--2---:R-:W-:Y:S05]  /*8c90*/  @!P0 NANOSLEEP.SYNCS 0x989680 ;  /* 0x009896800000895d */ /* 0x004fea0003900000 */
[----:B------:R-:W2:Y:S02]  /*8ca0*/  @!P0 SYNCS.PHASECHK.TRANS64 P0, [R0+URZ+0xb0], R5 ;  /* 0x0000b005000085a7 */ /* 0x000ea400080010ff */
[----:B--2---:R-:W-:Y:S05]  /*8cb0*/  @!P0 BRA `(.L_x_162) ;  /* 0xfffffffc00f08947 */ /* 0x004fea000383ffff */
[----:B------:R-:W-:Y:S05]  /*8cc0*/  BRA `(.L_x_163) ;  /* 0xffffffa800847947 */ /* 0x000fea000383ffff */
.L_x_70:
[----:B------:R-:W-:Y:S07]  /*8cd0*/  MOV R0, UR6 ;  /* 0x0000000600007c02 */ /* 0x000fee0008000f00 */
.L_x_164:
[----:B-1----:R1:W2:Y:S02]  /*8ce0*/  SYNCS.PHASECHK.TRANS64.TRYWAIT P0, [R0+URZ], R5 ;  /* 0x00000005000075a7 */ /* 0x0022a400080011ff */
[----:B--2---:R-:W-:Y:S05]  /*8cf0*/  @!P0 NANOSLEEP.SYNCS 0x989680 ;  /* 0x009896800000895d */ /* 0x004fea0003900000 */
[----:B------:R-:W2:Y:S02]  /*8d00*/  @!P0 SYNCS.PHASECHK.TRANS64 P0, [R0+URZ], R5 ;  /* 0x00000005000085a7 */ /* 0x000ea400080010ff */
[----:B--2---:R-:W-:Y:S05]  /*8d10*/  @!P0 BRA `(.L_x_164) ;  /* 0xfffffffc00f08947 */ /* 0x004fea000383ffff */
[----:B------:R-:W-:Y:S05]  /*8d20*/  BRA `(.L_x_69) ;  /* 0xffffffa800987947 */ /* 0x000fea000383ffff */
.L_x_74:
[----:B-1----:R-:W-:-:S07]  /*8d30*/  MOV R0, UR7 ;  /* 0x0000000700007c02 */ /* 0x002fce0008000f00 */
.L_x_165:
[----:B-1----:R1:W2:Y:S02]  /*8d40*/  SYNCS.PHASECHK.TRANS64.TRYWAIT P0, [R0+URZ], R3 ;  /* 0x00000003000075a7 */ /* 0x0022a400080011ff */
[----:B--2---:R-:W-:Y:S05]  /*8d50*/  @!P0 NANOSLEEP.SYNCS 0x989680 ;  /* 0x009896800000895d */ /* 0x004fea0003900000 */
[----:B------:R-:W2:Y:S02]  /*8d60*/  @!P0 SYNCS.PHASECHK.TRANS64 P0, [R0+URZ], R3 ;  /* 0x00000003000085a7 */ /* 0x000ea400080010ff */
[----:B--2---:R-:W-:Y:S05]  /*8d70*/  @!P0 BRA `(.L_x_165) ;  /* 0xfffffffc00f08947 */ /* 0x004fea000383ffff */
[----:B------:R-:W-:Y:S05]  /*8d80*/  BRA `(.L_x_166) ;  /* 0xffffffac008c7947 */ /* 0x000fea000383ffff */
.L_x_75:
[----:B------:R-:W-:-:S07]  /*8d90*/  MOV R0, UR7 ;  /* 0x0000000700007c02 */ /* 0x000fce0008000f00 */
.L_x_167:
[----:B-1----:R1:W2:Y:S02]  /*8da0*/  SYNCS.PHASECHK.TRANS64.TRYWAIT P0, [R0+URZ], R3 ;  /* 0x00000003000075a7 */ /* 0x0022a400080011ff */
[----:B--2---:R-:W-:Y:S05]  /*8db0*/  @!P0 NANOSLEEP.SYNCS 0x989680 ;  /* 0x009896800000895d */ /* 0x004fea0003900000 */
[----:B------:R-:W2:Y:S02]  /*8dc0*/  @!P0 SYNCS.PHASECHK.TRANS64 P0, [R0+URZ], R3 ;  /* 0x00000003000085a7 */ /* 0x000ea400080010ff */
[----:B--2---:R-:W-:Y:S05]  /*8dd0*/  @!P0 BRA `(.L_x_167) ;  /* 0xfffffffc00f08947 */ /* 0x004fea000383ffff */
[----:B------:R-:W-:Y:S05]  /*8de0*/  BRA `(.L_x_168) ;  /* 0xffffffac00987947 */ /* 0x000fea000383ffff */
.L_x_76:
[----:B------:R-:W-:-:S07]  /*8df0*/  MOV R0, UR7 ;  /* 0x0000000700007c02 */ /* 0x000fce0008000f00 */
.L_x_169:
[----:B-1----:R1:W2:Y:S02]  /*8e00*/  SYNCS.PHASECHK.TRANS64.TRYWAIT P0, [R0+URZ], R3 ;  /* 0x00000003000075a7 */ /* 0x0022a400080011ff */
[----:B--2---:R-:W-:Y:S05]  /*8e10*/  @!P0 NANOSLEEP.SYNCS 0x989680 ;  /* 0x009896800000895d */ /* 0x004fea0003900000 */
[----:B------:R-:W2:Y:S02]  /*8e20*/  @!P0 SYNCS.PHASECHK.TRANS64 P0, [R0+URZ], R3 ;  /* 0x00000003000085a7 */ /* 0x000ea400080010ff */
[----:B--2---:R-:W-:Y:S05]  /*8e30*/  @!P0 BRA `(.L_x_169) ;  /* 0xfffffffc00f08947 */ /* 0x004fea000383ffff */
[----:B------:R-:W-:Y:S05]  /*8e40*/  BRA `(.L_x_170) ;  /* 0xffffffac00a47947 */ /* 0x000fea000383ffff */
.L_x_79:
[----:B------:R-:W-:-:S07]  /*8e50*/  MOV R0, UR5 ;  /* 0x0000000500007c02 */ /* 0x000fce0008000f00 */
.L_x_171:
[----:B-1----:R1:W2:Y:S02]  /*8e60*/  SYNCS.PHASECHK.TRANS64.TRYWAIT P1, [R0+URZ+0xf0], R3 ;  /* 0x0000f003000075a7 */ /* 0x0022a400080211ff */
[----:B--2---:R-:W-:Y:S05]  /*8e70*/  @!P1 NANOSLEEP.SYNCS 0x989680 ;  /* 0x009896800000995d */ /* 0x004fea0003900000 */
[----:B------:R-:W2:Y:S02]  /*8e80*/  @!P1 SYNCS.PHASECHK.TRANS64 P1, [R0+URZ+0xf0], R3 ;  /* 0x0000f003000095a7 */ /* 0x000ea400080210ff */
[----:B--2---:R-:W-:Y:S05]  /*8e90*/  @!P1 BRA `(.L_x_171) ;  /* 0xfffffffc00f09947 */ /* 0x004fea000383ffff */
[----:B------:R-:W-:Y:S05]  /*8ea0*/  BRA `(.L_x_172) ;  /* 0xffffffac00f07947 */ /* 0x000fea000383ffff */
.L_x_84:
[----:B--2---:R2:W3:Y:S02]  /*8eb0*/  SYNCS.PHASECHK.TRANS64.TRYWAIT P0, [R0+URZ+0x70], R3 ;  /* 0x00007003000075a7 */ /* 0x0044e400080011ff */
[----:B---3--:R-:W-:Y:S05]  /*8ec0*/  @!P0 NANOSLEEP.SYNCS 0x989680 ;  /* 0x009896800000895d */ /* 0x008fea0003900000 */
[----:B------:R-:W3:Y:S02]  /*8ed0*/  @!P0 SYNCS.PHASECHK.TRANS64 P0, [R0+URZ+0x70], R3 ;  /* 0x00007003000085a7 */ /* 0x000ee400080010ff */
[----:B---3--:R-:W-:Y:S05]  /*8ee0*/  @!P0 BRA `(.L_x_84) ;  /* 0xfffffffc00f08947 */ /* 0x008fea000383ffff */
[----:B------:R-:W-:Y:S05]  /*8ef0*/  BRA `(.L_x_173) ;  /* 0xffffffb000f07947 */ /* 0x000fea000383ffff */
.L_x_87:
[----:B------:R-:W-:Y:S07]  /*8f00*/  MOV R0, UR5 ;  /* 0x0000000500007c02 */ /* 0x000fee0008000f00 */
.L_x_174:
[----:B--2---:R2:W3:Y:S02]  /*8f10*/  SYNCS.PHASECHK.TRANS64.TRYWAIT P0, [R0+URZ+0x68], R3 ;  /* 0x00006803000075a7 */ /* 0x0044e400080011ff */
[----:B---3--:R-:W-:Y:S05]  /*8f20*/  @!P0 NANOSLEEP.SYNCS 0x989680 ;  /* 0x009896800000895d */ /* 0x008fea0003900000 */
[----:B------:R-:W3:Y:S02]  /*8f30*/  @!P0 SYNCS.PHASECHK.TRANS64 P0, [R0+URZ+0x68], R3 ;  /* 0x00006803000085a7 */ /* 0x000ee400080010ff */
[----:B---3--:R-:W-:Y:S05]  /*8f40*/  @!P0 BRA `(.L_x_174) ;  /* 0xfffffffc00f08947 */ /* 0x008fea000383ffff */
[----:B------:R-:W-:Y:S05]  /*8f50*/  BRA `(.L_x_86) ;  /* 0xffffffb400d07947 */ /* 0x000fea000383ffff */
.L_x_90:
[----:B------:R-:W-:Y:S07]  /*8f60*/  MOV R3, UR5 ;  /* 0x0000000500037c02 */ /* 0x000fee0008000f00 */
.L_x_175:
[----:B-1----:R1:W2:Y:S02]  /*8f70*/  SYNCS.PHASECHK.TRANS64.TRYWAIT P0, [R3+URZ+0x40], R12 ;  /* 0x0000400c030075a7 */ /* 0x0022a400080011ff */
[----:B--2---:R-:W-:Y:S05]  /*8f80*/  @!P0 NANOSLEEP.SYNCS 0x989680 ;  /* 0x009896800000895d */ /* 0x004fea0003900000 */
[----:B------:R-:W2:Y:S02]  /*8f90*/  @!P0 SYNCS.PHASECHK.TRANS64 P0, [R3+URZ+0x40], R12 ;  /* 0x0000400c030085a7 */ /* 0x000ea400080010ff */
[----:B--2---:R-:W-:Y:S05]  /*8fa0*/  @!P0 BRA `(.L_x_175) ;  /* 0xfffffffc00f08947 */ /* 0x004fea000383ffff */
[----:B------:R-:W-:Y:S05]  /*8fb0*/  BRA `(.L_x_176) ;  /* 0xffffffb8004c7947 */ /* 0x000fea000383ffff */
.L_x_91:
[----:B-1----:R-:W-:Y:S07]  /*8fc0*/  MOV R3, UR5 ;  /* 0x0000000500037c02 */ /* 0x002fee0008000f00 */
.L_x_177:
[----:B-1----:R1:W2:Y:S02]  /*8fd0*/  SYNCS.PHASECHK.TRANS64.TRYWAIT P0, [R3+URZ+0x48], R12 ;  /* 0x0000480c030075a7 */ /* 0x0022a400080011ff */
[----:B--2---:R-:W-:Y:S05]  /*8fe0*/  @!P0 NANOSLEEP.SYNCS 0x989680 ;  /* 0x009896800000895d */ /* 0x004fea0003900000 */
[----:B------:R-:W2:Y:S02]  /*8ff0*/  @!P0 SYNCS.PHASECHK.TRANS64 P0, [R3+URZ+0x48], R12 ;  /* 0x0000480c030085a7 */ /* 0x000ea400080010ff */
[----:B--2---:R-:W-:Y:S05]  /*9000*/  @!P0 BRA `(.L_x_177) ;  /* 0xfffffffc00f08947 */ /* 0x004fea000383ffff */
[----:B------:R-:W-:Y:S05]  /*9010*/  BRA `(.L_x_178) ;  /* 0xffffffb800a87947 */ /* 0x000fea000383ffff */
.L_x_92:
[----:B-1----:R-:W-:Y:S07]  /*9020*/  MOV R3, UR5 ;  /* 0x0000000500037c02 */ /* 0x002fee0008000f00 */
.L_x_179:
[----:B-1----:R1:W2:Y:S02]  /*9030*/  SYNCS.PHASECHK.TRANS64.TRYWAIT P0, [R3+URZ+0x50], R12 ;  /* 0x0000500c030075a7 */ /* 0x0022a400080011ff */
[----:B--2---:R-:W-:Y:S05]  /*9040*/  @!P0 NANOSLEEP.SYNCS 0x989680 ;  /* 0x009896800000895d */ /* 0x004fea0003900000 */
[----:B------:R-:W2:Y:S02]  /*9050*/  @!P0 SYNCS.PHASECHK.TRANS64 P0, [R3+URZ+0x50], R12 ;  /* 0x0000500c030085a7 */ /* 0x000ea400080010ff */
[----:B--2---:R-:W-:Y:S05]  /*9060*/  @!P0 BRA `(.L_x_179) ;  /* 0xfffffffc00f08947 */ /* 0x004fea000383ffff */
[----:B------:R-:W-:Y:S05]  /*9070*/  BRA `(.L_x_180) ;  /* 0xffffffbc00047947 */ /* 0x000fea000383ffff */
.L_x_93:
[----:B------:R-:W-:Y:S07]  /*9080*/  MOV R3, UR5 ;  /* 0x0000000500037c02 */ /* 0x000fee0008000f00 */
.L_x_181:
[----:B-1----:R1:W2:Y:S02]  /*9090*/  SYNCS.PHASECHK.TRANS64.TRYWAIT P0, [R3+URZ+0x58], R12 ;  /* 0x0000580c030075a7 */ /* 0x0022a400080011ff */
[----:B--2---:R-:W-:Y:S05]  /*90a0*/  @!P0 NANOSLEEP.SYNCS 0x989680 ;  /* 0x009896800000895d */ /* 0x004fea0003900000 */
[----:B------:R-:W2:Y:S02]  /*90b0*/  @!P0 SYNCS.PHASECHK.TRANS64 P0, [R3+URZ+0x58], R12 ;  /* 0x0000580c030085a7 */ /* 0x000ea400080010ff */
[----:B--2---:R-:W-:Y:S05]  /*90c0*/  @!P0 BRA `(.L_x_181) ;  /* 0xfffffffc00f08947 */ /* 0x004fea000383ffff */
[----:B------:R-:W-:Y:S05]  /*90d0*/  BRA `(.L_x_182) ;  /* 0xffffffbc00a47947 */ /* 0x000fea000383ffff */
.L_x_95:
[----:B------:R-:W-:-:S07]  /*90e0*/  MOV R0, UR5 ;  /* 0x0000000500007c02 */ /* 0x000fce0008000f00 */
.L_x_183:
[----:B-1----:R1:W3:Y:S02]  /*90f0*/  SYNCS.PHASECHK.TRANS64.TRYWAIT P0, [R0+URZ+0x40], R3 ;  /* 0x00004003000075a7 */ /* 0x0022e400080011ff */
[----:B---3--:R-:W-:Y:S05]  /*9100*/  @!P0 NANOSLEEP.SYNCS 0x989680 ;  /* 0x009896800000895d */ /* 0x008fea0003900000 */
[----:B------:R-:W3:Y:S02]  /*9110*/  @!P0 SYNCS.PHASECHK.TRANS64 P0, [R0+URZ+0x40], R3 ;  /* 0x00004003000085a7 */ /* 0x000ee400080010ff */
[----:B---3--:R-:W-:Y:S05]  /*9120*/  @!P0 BRA `(.L_x_183) ;  /* 0xfffffffc00f08947 */ /* 0x008fea000383ffff */
[----:B------:R-:W-:Y:S05]  /*9130*/  BRA `(.L_x_184) ;  /* 0xffffffc0002c7947 */ /* 0x000fea000383ffff */
.L_x_96:
[----:B-1----:R-:W-:-:S07]  /*9140*/  MOV R0, UR5 ;  /* 0x0000000500007c02 */ /* 0x002fce0008000f00 */
.L_x_185:
[----:B-1----:R1:W3:Y:S02]  /*9150*/  SYNCS.PHASECHK.TRANS64.TRYWAIT P0, [R0+URZ+0x48], R3 ;  /* 0x00004803000075a7 */ /* 0x0022e400080011ff */
[----:B---3--:R-:W-:Y:S05]  /*9160*/  @!P0 NANOSLEEP.SYNCS 0x989680 ;  /* 0x009896800000895d */ /* 0x008fea0003900000 */
[----:B------:R-:W3:Y:S02]  /*9170*/  @!P0 SYNCS.PHASECHK.TRANS64 P0, [R0+URZ+0x48], R3 ;  /* 0x00004803000085a7 */ /* 0x000ee400080010ff */
[----:B---3--:R-:W-:Y:S05]  /*9180*/  @!P0 BRA `(.L_x_185) ;  /* 0xfffffffc00f08947 */ /* 0x008fea000383ffff */
[----:B------:R-:W-:Y:S05]  /*9190*/  BRA `(.L_x_186) ;  /* 0xffffffc0001c7947 */ /* 0x000fea000383ffff */
.L_x_97:
[----:B-1----:R-:W-:-:S07]  /*91a0*/  MOV R0, UR5 ;  /* 0x0000000500007c02 */ /* 0x002fce0008000f00 */
.L_x_187:
[----:B-1----:R1:W3:Y:S02]  /*91b0*/  SYNCS.PHASECHK.TRANS64.TRYWAIT P0, [R0+URZ+0x50], R3 ;  /* 0x00005003000075a7 */ /* 0x0022e400080011ff */
[----:B---3--:R-:W-:Y:S05]  /*91c0*/  @!P0 NANOSLEEP.SYNCS 0x989680 ;  /* 0x009896800000895d */ /* 0x008fea0003900000 */
[----:B------:R-:W3:Y:S02]  /*91d0*/  @!P0 SYNCS.PHASECHK.TRANS64 P0, [R0+URZ+0x50], R3 ;  /* 0x00005003000085a7 */ /* 0x000ee400080010ff */
[----:B---3--:R-:W-:Y:S05]  /*91e0*/  @!P0 BRA `(.L_x_187) ;  /* 0xfffffffc00f08947 */ /* 0x008fea000383ffff */
[----:B------:R-:W-:Y:S05]  /*91f0*/  BRA `(.L_x_188) ;  /* 0xffffffc0000c7947 */ /* 0x000fea000383ffff */
.L_x_99:
[----:B--2---:R2:W3:Y:S02]  /*9200*/  SYNCS.PHASECHK.TRANS64.TRYWAIT P0, [R0+URZ+0x70], R3 ;  /* 0x00007003000075a7 */ /* 0x0044e400080011ff */
[----:B---3--:R-:W-:Y:S05]  /*9210*/  @!P0 NANOSLEEP.SYNCS 0x989680 ;  /* 0x009896800000895d */ /* 0x008fea0003900000 */
[----:B------:R-:W3:Y:S02]  /*9220*/  @!P0 SYNCS.PHASECHK.TRANS64 P0, [R0+URZ+0x70], R3 ;  /* 0x00007003000085a7 */ /* 0x000ee400080010ff */
[----:B---3--:R-:W-:Y:S05]  /*9230*/  @!P0 BRA `(.L_x_99) ;  /* 0xfffffffc00f08947 */ /* 0x008fea000383ffff */
[----:B------:R-:W-:Y:S05]  /*9240*/  BRA `(.L_x_189) ;  /* 0xffffffc000dc7947 */ /* 0x000fea000383ffff */
.L_x_110:
[----:B-1----:R-:W-:Y:S04]  /*9250*/  MOV R0, UR48 ;  /* 0x0000003000007c02 */ /* 0x002fe80008000f00 */
[----:B------:R1:W3:Y:S03]  /*9260*/  SYNCS.PHASECHK.TRANS64.TRYWAIT P1, [R0+URZ+0x20], R5 ;  /* 0x00002005000075a7 */ /* 0x0002e600080211ff */
[----:B---3--:R-:W-:Y:S05]  /*9270*/  @!P1 NANOSLEEP.SYNCS 0x989680 ;  /* 0x009896800000995d */ /* 0x008fea0003900000 */
[----:B------:R-:W3:Y:S02]  /*9280*/  @!P1 SYNCS.PHASECHK.TRANS64 P1, [R0+URZ+0x20], R5 ;  /* 0x00002005000095a7 */ /* 0x000ee400080210ff */
[----:B---3--:R-:W-:Y:S05]  /*9290*/  @!P1 BRA `(.L_x_110) ;  /* 0xfffffffc00ec9947 */ /* 0x008fea000383ffff */
[----:B------:R-:W-:Y:S05]  /*92a0*/  BRA `(.L_x_109) ;  /* 0xffffffcc00e47947 */ /* 0x000fea000383ffff */
.L_x_112:
[----:B-1----:R1:W4:Y:S02]  /*92b0*/  SYNCS.PHASECHK.TRANS64.TRYWAIT P0, [R74+URZ+0x90], R3 ;  /* 0x000090034a0075a7 */ /* 0x00232400080011ff */
[----:B----4-:R-:W-:Y:S05]  /*92c0*/  @!P0 NANOSLEEP.SYNCS 0x989680 ;  /* 0x009896800000895d */ /* 0x010fea0003900000 */
[----:B------:R-:W4:Y:S02]  /*92d0*/  @!P0 SYNCS.PHASECHK.TRANS64 P0, [R74+URZ+0x90], R3 ;  /* 0x000090034a0085a7 */ /* 0x000f2400080010ff */
[----:B----4-:R-:W-:Y:S05]  /*92e0*/  @!P0 BRA `(.L_x_112) ;  /* 0xfffffffc00f08947 */ /* 0x010fea000383ffff */
[----:B------:R-:W-:Y:S05]  /*92f0*/  BRA `(.L_x_111) ;  /* 0xffffffd000047947 */ /* 0x000fea000383ffff */
.L_x_121:
[----:B--2---:R2:W3:Y:S02]  /*9300*/  SYNCS.PHASECHK.TRANS64.TRYWAIT P0, [R3+URZ+0x20], R0 ;  /* 0x00002000030075a7 */ /* 0x0044e400080011ff */
[----:B---3--:R-:W-:Y:S05]  /*9310*/  @!P0 NANOSLEEP.SYNCS 0x989680 ;  /* 0x009896800000895d */ /* 0x008fea0003900000 */
[----:B------:R-:W3:Y:S02]  /*9320*/  @!P0 SYNCS.PHASECHK.TRANS64 P0, [R3+URZ+0x20], R0 ;  /* 0x00002000030085a7 */ /* 0x000ee400080010ff */
[----:B---3--:R-:W-:Y:S05]  /*9330*/  @!P0 BRA `(.L_x_121) ;  /* 0xfffffffc00f08947 */ /* 0x008fea000383ffff */
[----:B------:R-:W-:Y:S05]  /*9340*/  BRA `(.L_x_120) ;  /* 0xffffffd800107947 */ /* 0x000fea000383ffff */
.L_x_129:
[----:B--2---:R2:W3:Y:S02]  /*9350*/  SYNCS.PHASECHK.TRANS64.TRYWAIT P0, [R83+URZ+0x20], R4 ;  /* 0x00002004530075a7 */ /* 0x0044e400080011ff */
[----:B---3--:R-:W-:Y:S05]  /*9360*/  @!P0 NANOSLEEP.SYNCS 0x989680 ;  /* 0x009896800000895d */ /* 0x008fea0003900000 */
[----:B------:R-:W3:Y:S02]  /*9370*/  @!P0 SYNCS.PHASECHK.TRANS64 P0, [R83+URZ+0x20], R4 ;  /* 0x00002004530085a7 */ /* 0x000ee400080010ff */
[----:B---3--:R-:W-:Y:S05]  /*9380*/  @!P0 BRA `(.L_x_129) ;  /* 0xfffffffc00f08947 */ /* 0x008fea000383ffff */
[----:B------:R-:W-:Y:S05]  /*9390*/  BRA `(.L_x_128) ;  /* 0xffffffe0002c7947 */ /* 0x000fea000383ffff */
.L_x_137:
[----:B--2---:R2:W3:Y:S02]  /*93a0*/  SYNCS.PHASECHK.TRANS64.TRYWAIT P0, [R88+URZ+0x20], R3 ;  /* 0x00002003580075a7 */ /* 0x0044e400080011ff */
[----:B---3--:R-:W-:Y:S05]  /*93b0*/  @!P0 NANOSLEEP.SYNCS 0x989680 ;  /* 0x009896800000895d */ /* 0x008fea0003900000 */
[----:B------:R-:W3:Y:S02]  /*93c0*/  @!P0 SYNCS.PHASECHK.TRANS64 P0, [R88+URZ+0x20], R3 ;  /* 0x00002003580085a7 */ /* 0x000ee400080010ff */
[----:B---3--:R-:W-:Y:S05]  /*93d0*/  @!P0 BRA `(.L_x_137) ;  /* 0xfffffffc00f08947 */ /* 0x008fea000383ffff */
[----:B------:R-:W-:Y:S05]  /*93e0*/  BRA `(.L_x_136) ;  /* 0xffffffe800487947 */ /* 0x000fea000383ffff */
        .weak           $__internal_0_$__cuda_sm10x_tcgen05_guardrail_trap_col_being_dealloced_not_returned_by_alloc
        .type           $__internal_0_$__cuda_sm10x_tcgen05_guardrail_trap_col_being_dealloced_not_returned_by_alloc,@function
        .size           $__internal_0_$__cuda_sm10x_tcgen05_guardrail_trap_col_being_dealloced_not_returned_by_alloc,($__internal_1_$__cuda_sm10x_tcgen05_guardrail_trap_phase_invalid_during_alloc - $__internal_0_$__cuda_sm10x_tcgen05_guardrail_trap_col_being_dealloced_not_returned_by_alloc)
$__internal_0_$__cuda_sm10x_tcgen05_guardrail_trap_col_being_dealloced_not_returned_by_alloc:
[----:B------:R-:W-:Y:S05]  /*93f0*/  BPT.TRAP 0x1 ;  /* 0x000000040000795c */ /* 0x000fea0000300000 */
[----:B------:R-:W-:-:S04]  /*9400*/  HFMA2 R3, -RZ, RZ, 0, 0 ;  /* 0x00000000ff037431 */ /* 0x000fc800000001ff */
[----:B------:R-:W-:Y:S05]  /*9410*/  RET.REL.NODEC R2 `(_ZN7cutlass13device_kernelINS_4gemm6kernel13GemmUniversalIN4cute5tupleIJiiiiEEENS1_10collective13CollectiveMmaINS1_35MainloopSm100TmaUmmaWarpSpecializedILi2ELi2ELi4ENS5_IJNS4_1CILi2EEESB_NSA_ILi1EEEEEEEENS5_IJNSA_ILi128EEESF_NSA_ILi64EEEEEENS_6half_tENS5_IJSC_llEEESI_NS5_IJlSC_lEEENS4_8TiledMMAINS4_8MMA_AtomIJNS4_26SM100_MMA_F16BF16_2x1SM_SSISI_SI_fLi128ELi128ELNS4_4UMMA5MajorE1ELSP_0ELNSO_7ScaleInE0ELSQ_0EEEEEENS4_6LayoutINS5_IJSC_SC_SC_EEENS5_IJNSA_ILi0EEESV_SV_EEEEENS5_IJNS4_10UnderscoreESY_SY_EEEEENS4_28SM100_TMA_2SM_LOAD_MULTICASTENS4_14ComposedLayoutINS4_7SwizzleILi3ELi4ELi3EEENS4_18smem_ptr_flag_bitsILi16EEENST_INS5_IJSG_NSA_ILi8EEEEEENS5_IJSC_SG_EEEEEEEvNS4_8identityENS4_18SM100_TMA_2SM_LOADENS12_IS14_S16_NST_INS5_IJS17_SG_EEENS5_IJSG_SC_EEEEEEEvS1C_EENS_8epilogue10collective18CollectiveEpilogueINS1J_23Sm100TmaWarpSpecializedILi4ELi2ELi16ELb1ELb0EEEJNS5_IJSG_SF_SG_EEENS5_IJNST_ISG_SC_EENST_INS5_IJNSA_ILi16EEESB_EEES19_EEEEESI_SK_SI_SK_NS1J_6fusion15FusionCallbacksIS1N_NS1U_17LinearCombinationISI_fSI_fLNS_15FloatRoundStyleE2EEES1O_S1T_JEEENS4_5SM1004TMEM4LOAD26SM100_TMEM_LOAD_32dp32b16xENS4_13SM90_TMA_LOADENS12_INS13_ILi1ELi4ELi3EEES16_NST_INS5_IJS17_S1Q_EEENS5_IJS1Q_SC_EEEEEEENS4_39AutoVectorizingCopyWithAssumedAlignmentILi128EEENS4_14SM90_TMA_STOREES29_S2B_S2B_EEEvvEEEEvNT_6ParamsE) ;  /* 0xffffff6802f87950 */ /* 0x000fea0003c3ffff */
        .weak           $__internal_1_$__cuda_sm10x_tcgen05_guardrail_trap_phase_invalid_during_alloc
        .type           $__internal_1_$__cuda_sm10x_tcgen05_guardrail_trap_phase_invalid_during_alloc,@function
        .size           $__internal_1_$__cuda_sm10x_tcgen05_guardrail_trap_phase_invalid_during_alloc,($__internal_2_$__cuda_sm10x_tcgen05_guardrail_trap_unallocated_columns_being_dealloced - $__internal_1_$__cuda_sm10x_tcgen05_guardrail_trap_phase_invalid_during_alloc)
$__internal_1_$__cuda_sm10x_tcgen05_guardrail_trap_phase_invalid_during_alloc:
[----:B------:R-:W-:Y:S05]  /*9420*/  BPT.TRAP 0x1 ;  /* 0x000000040000795c */ /* 0x000fea0000300000 */
[----:B------:R-:W-:-:S04]  /*9430*/  MOV R3, 0x0 ;  /* 0x0000000000037802 */ /* 0x000fc80000000f00 */
[----:B------:R-:W-:Y:S05]  /*9440*/  RET.REL.NODEC R2 `(_ZN7cutlass13device_kernelINS_4gemm6kernel13GemmUniversalIN4cute5tupleIJiiiiEEENS1_10collective13CollectiveMmaINS1_35MainloopSm100TmaUmmaWarpSpecializedILi2ELi2ELi4ENS5_IJNS4_1CILi2EEESB_NSA_ILi1EEEEEEEENS5_IJNSA_ILi128EEESF_NSA_ILi64EEEEEENS_6half_tENS5_IJSC_llEEESI_NS5_IJlSC_lEEENS4_8TiledMMAINS4_8MMA_AtomIJNS4_26SM100_MMA_F16BF16_2x1SM_SSISI_SI_fLi128ELi128ELNS4_4UMMA5MajorE1ELSP_0ELNSO_7ScaleInE0ELSQ_0EEEEEENS4_6LayoutINS5_IJSC_SC_SC_EEENS5_IJNSA_ILi0EEESV_SV_EEEEENS5_IJNS4_10UnderscoreESY_SY_EEEEENS4_28SM100_TMA_2SM_LOAD_MULTICASTENS4_14ComposedLayoutINS4_7SwizzleILi3ELi4ELi3EEENS4_18smem_ptr_flag_bitsILi16EEENST_INS5_IJSG_NSA_ILi8EEEEEENS5_IJSC_SG_EEEEEEEvNS4_8identityENS4_18SM100_TMA_2SM_LOADENS12_IS14_S16_NST_INS5_IJS17_SG_EEENS5_IJSG_SC_EEEEEEEvS1C_EENS_8epilogue10collective18CollectiveEpilogueINS1J_23Sm100TmaWarpSpecializedILi4ELi2ELi16ELb1ELb0EEEJNS5_IJSG_SF_SG_EEENS5_IJNST_ISG_SC_EENST_INS5_IJNSA_ILi16EEESB_EEES19_EEEEESI_SK_SI_SK_NS1J_6fusion15FusionCallbacksIS1N_NS1U_17LinearCombinationISI_fSI_fLNS_15FloatRoundStyleE2EEES1O_S1T_JEEENS4_5SM1004TMEM4LOAD26SM100_TMEM_LOAD_32dp32b16xENS4_13SM90_TMA_LOADENS12_INS13_ILi1ELi4ELi3EEES16_NST_INS5_IJS17_S1Q_EEENS5_IJS1Q_SC_EEEEEEENS4_39AutoVectorizingCopyWithAssumedAlignmentILi128EEENS4_14SM90_TMA_STOREES29_S2B_S2B_EEEvvEEEEvNT_6ParamsE) ;  /* 0xffffff6802ec7950 */ /* 0x000fea0003c3ffff */
        .weak           $__internal_2_$__cuda_sm10x_tcgen05_guardrail_trap_unallocated_columns_being_dealloced
        .type           $__internal_2_$__cuda_sm10x_tcgen05_guardrail_trap_unallocated_columns_being_dealloced,@function
        .size           $__internal_2_$__cuda_sm10x_tcgen05_guardrail_trap_unallocated_columns_being_dealloced,(.L_x_191 - $__internal_2_$__cuda_sm10x_tcgen05_guardrail_trap_unallocated_columns_being_dealloced)
$__internal_2_$__cuda_sm10x_tcgen05_guardrail_trap_unallocated_columns_being_dealloced:
[----:B------:R-:W-:Y:S05]  /*9450*/  BPT.TRAP 0x1 ;  /* 0x000000040000795c */ /* 0x000fea0000300000 */
[----:B------:R-:W-:-:S04]  /*9460*/  HFMA2 R3, -RZ, RZ, 0, 0 ;  /* 0x00000000ff037431 */ /* 0x000fc800000001ff */
[----:B------:R-:W-:Y:S05]  /*9470*/  RET.REL.NODEC R2 `(_ZN7cutlass13device_kernelINS_4gemm6kernel13GemmUniversalIN4cute5tupleIJiiiiEEENS1_10collective13CollectiveMmaINS1_35MainloopSm100TmaUmmaWarpSpecializedILi2ELi2ELi4ENS5_IJNS4_1CILi2EEESB_NSA_ILi1EEEEEEEENS5_IJNSA_ILi128EEESF_NSA_ILi64EEEEEENS_6half_tENS5_IJSC_llEEESI_NS5_IJlSC_lEEENS4_8TiledMMAINS4_8MMA_AtomIJNS4_26SM100_MMA_F16BF16_2x1SM_SSISI_SI_fLi128ELi128ELNS4_4UMMA5MajorE1ELSP_0ELNSO_7ScaleInE0ELSQ_0EEEEEENS4_6LayoutINS5_IJSC_SC_SC_EEENS5_IJNSA_ILi0EEESV_SV_EEEEENS5_IJNS4_10UnderscoreESY_SY_EEEEENS4_28SM100_TMA_2SM_LOAD_MULTICASTENS4_14ComposedLayoutINS4_7SwizzleILi3ELi4ELi3EEENS4_18smem_ptr_flag_bitsILi16EEENST_INS5_IJSG_NSA_ILi8EEEEEENS5_IJSC_SG_EEEEEEEvNS4_8identityENS4_18SM100_TMA_2SM_LOADENS12_IS14_S16_NST_INS5_IJS17_SG_EEENS5_IJSG_SC_EEEEEEEvS1C_EENS_8epilogue10collective18CollectiveEpilogueINS1J_23Sm100TmaWarpSpecializedILi4ELi2ELi16ELb1ELb0EEEJNS5_IJSG_SF_SG_EEENS5_IJNST_ISG_SC_EENST_INS5_IJNSA_ILi16EEESB_EEES19_EEEEESI_SK_SI_SK_NS1J_6fusion15FusionCallbacksIS1N_NS1U_17LinearCombinationISI_fSI_fLNS_15FloatRoundStyleE2EEES1O_S1T_JEEENS4_5SM1004TMEM4LOAD26SM100_TMEM_LOAD_32dp32b16xENS4_13SM90_TMA_LOADENS12_INS13_ILi1ELi4ELi3EEES16_NST_INS5_IJS17_S1Q_EEENS5_IJS1Q_SC_EEEEEEENS4_39AutoVectorizingCopyWithAssumedAlignmentILi128EEENS4_14SM90_TMA_STOREES29_S2B_S2B_EEEvvEEEEvNT_6ParamsE) ;  /* 0xffffff6802e07950 */ /* 0x000fea0003c3ffff */
.L_x_190:
[----:B------:R-:W-:-:S00]  /*9480*/  BRA `(.L_x_190) ;  /* 0xfffffffc00fc7947 */ /* 0x000fc0000383ffff */
[----:B------:R-:W-:-:S00]  /*9490*/  NOP ;  /* 0x0000000000007918 */ /* 0x000fc00000000000 */
        /* <DEDUP_REMOVED lines=14> */
.L_x_191:


//--------------------- .nv.global.init           --------------------------
	.section	.nv.global.init,"aw",@progbits
.nv.global.init:
	.type		$str$27,@object
	.size		$str$27,($str$28 - $str$27)
$str$27:
        /*0000*/ 	.byte	0x28, 0x61, 0x64, 0x64, 0x72, 0x65, 0x73, 0x73, 0x20, 0x26, 0x20, 0x6d, 0x61, 0x73, 0x6b, 0x29
        /*0010*/ 	.byte	0x20, 0x3d, 0x3d, 0x20, 0x30, 0x00
	.type		$str$28,@object
	.size		$str$28,($str$26 - $str$28)
$str$28:
        /*0016*/ 	.byte	0x2f, 0x74, 0x6d, 0x70, 0x2f, 0x63, 0x75, 0x74, 0x6c, 0x61, 0x73, 0x73, 0x5f, 0x73, 0x77, 0x65
        /*0026*/ 	.byte	0x65, 0x70, 0x5f, 0x73, 0x72, 0x63, 0x2f, 0x69, 0x6e, 0x63, 0x6c, 0x75, 0x64, 0x65, 0x2f, 0x63
        /*0036*/ 	.byte	0x75, 0x74, 0x65, 0x2f, 0x70, 0x6f, 0x69, 0x6e, 0x74, 0x65, 0x72, 0x5f, 0x66, 0x6c, 0x61, 0x67
        /*0046*/ 	.byte	0x67, 0x65, 0x64, 0x2e, 0x68, 0x70, 0x70, 0x00
	.type		$str$26,@object
	.size		$str$26,($str$25 - $str$26)
$str$26:
        /*004e*/ 	.byte	0x2f, 0x74, 0x6d, 0x70, 0x2f, 0x63, 0x75, 0x74, 0x6c, 0x61, 0x73, 0x73, 0x5f, 0x73, 0x77, 0x65
        /*005e*/ 	.byte	0x65, 0x70, 0x5f, 0x73, 0x72, 0x63, 0x2f, 0x69, 0x6e, 0x63, 0x6c, 0x75, 0x64, 0x65, 0x2f, 0x63
        /*006e*/ 	.byte	0x75, 0x74, 0x65, 0x2f, 0x61, 0x74, 0x6f, 0x6d, 0x2f, 0x63, 0x6f, 0x70, 0x79, 0x5f, 0x74, 0x72
        /*007e*/ 	.byte	0x61, 0x69, 0x74, 0x73, 0x5f, 0x73, 0x6d, 0x31, 0x30, 0x30, 0x2e, 0x68, 0x70, 0x70, 0x00
	.type		$str$25,@object
	.size		$str$25,(__unnamed_1 - $str$25)
$str$25:
        /*008d*/ 	.byte	0x28, 0x28, 0x75, 0x69, 0x6e, 0x74, 0x33, 0x32, 0x5f, 0x74, 0x28, 0x74, 0x68, 0x72, 0x65, 0x61
        /*009d*/ 	.byte	0x64, 0x49, 0x64, 0x78, 0x2e, 0x78, 0x29, 0x20, 0x2f, 0x20, 0x33, 0x32, 0x29, 0x20, 0x25, 0x20
        /*00ad*/ 	.byte	0x34, 0x29, 0x20, 0x3d, 0x3d, 0x20, 0x28, 0x28, 0x28, 0x74, 0x6d, 0x65, 0x6d, 0x5f, 0x61, 0x64
        /*00bd*/ 	.byte	0x64, 0x72, 0x20, 0x3e, 0x3e, 0x20, 0x31, 0x36, 0x29, 0x20, 0x2f, 0x20, 0x33, 0x32, 0x29, 0x20
        /*00cd*/ 	.byte	0x25, 0x20, 0x34, 0x29, 0x00
	.type		__unnamed_1,@object
	.size		__unnamed_1,(__unnamed_2 - __unnamed_1)
__unnamed_1:
        /*00d2*/ 	.byte	0x61, 0x75, 0x74, 0x6f, 0x20, 0x63, 0x75, 0x74, 0x65, 0x3a, 0x3a, 0x61, 0x73, 0x5f, 0x70, 0x6f
        /* <DEDUP_REMOVED lines=24> */
        /*0262*/ 	.byte	0x34, 0x38, 0x3e, 0x3e, 0x3e, 0x3e, 0x5d, 0x00
	.type		__unnamed_2,@object
	.size		__unnamed_2,(.L_2 - __unnamed_2)
__unnamed_2:
        /* <DEDUP_REMOVED lines=40> */
        /*04ea*/ 	.byte	0x3a, 0x3a, 0x43, 0x3c, 0x30, 0x3e, 0x3e, 0x3e, 0x3e, 0x5d, 0x00
.L_2:


//--------------------- .nv.shared._ZN7cutlass13device_kernelINS_4gemm6kernel13GemmUniversalIN4cute5tupleIJiiiiEEENS1_10collective13CollectiveMmaINS1_35MainloopSm100TmaUmmaWarpSpecializedILi2ELi2ELi4ENS5_IJNS4_1CILi2EEESB_NSA_ILi1EEEEEEEENS5_IJNSA_ILi128EEESF_NSA_ILi64EEEEEENS_6half_tENS5_IJSC_llEEESI_NS5_IJlSC_lEEENS4_8TiledMMAINS4_8MMA_AtomIJNS4_26SM100_MMA_F16BF16_2x1SM_SSISI_SI_fLi128ELi128ELNS4_4UMMA5MajorE1ELSP_0ELNSO_7ScaleInE0ELSQ_0EEEEEENS4_6LayoutINS5_IJSC_SC_SC_EEENS5_IJNSA_ILi0EEESV_SV_EEEEENS5_IJNS4_10UnderscoreESY_SY_EEEEENS4_28SM100_TMA_2SM_LOAD_MULTICASTENS4_14ComposedLayoutINS4_7SwizzleILi3ELi4ELi3EEENS4_18smem_ptr_flag_bitsILi16EEENST_INS5_IJSG_NSA_ILi8EEEEEENS5_IJSC_SG_EEEEEEEvNS4_8identityENS4_18SM100_TMA_2SM_LOADENS12_IS14_S16_NST_INS5_IJS17_SG_EEENS5_IJSG_SC_EEEEEEEvS1C_EENS_8epilogue10collective18CollectiveEpilogueINS1J_23Sm100TmaWarpSpecializedILi4ELi2ELi16ELb1ELb0EEEJNS5_IJSG_SF_SG_EEENS5_IJNST_ISG_SC_EENST_INS5_IJNSA_ILi16EEESB_EEES19_EEEEESI_SK_SI_SK_NS1J_6fusion15FusionCallbacksIS1N_NS1U_17LinearCombinationISI_fSI_fLNS_15FloatRoundStyleE2EEES1O_S1T_JEEENS4_5SM1004TMEM4LOAD26SM100_TMEM_LOAD_32dp32b16xENS4_13SM90_TMA_LOADENS12_INS13_ILi1ELi4ELi3EEES16_NST_INS5_IJS17_S1Q_EEENS5_IJS1Q_SC_EEEEEEENS4_39AutoVectorizingCopyWithAssumedAlignmentILi128EEENS4_14SM90_TMA_STOREES29_S2B_S2B_EEEvvEEEEvNT_6ParamsE --------------------------
	.section	.nv.shared._ZN7cutlass13device_kernelINS_4gemm6kernel13GemmUniversalIN4cute5tupleIJiiiiEEENS1_10collective13CollectiveMmaINS1_35MainloopSm100TmaUmmaWarpSpecializedILi2ELi2ELi4ENS5_IJNS4_1CILi2EEESB_NSA_ILi1EEEEEEEENS5_IJNSA_ILi128EEESF_NSA_ILi64EEEEEENS_6half_tENS5_IJSC_llEEESI_NS5_IJlSC_lEEENS4_8TiledMMAINS4_8MMA_AtomIJNS4_26SM100_MMA_F16BF16_2x1SM_SSISI_SI_fLi128ELi128ELNS4_4UMMA5MajorE1ELSP_0ELNSO_7ScaleInE0ELSQ_0EEEEEENS4_6LayoutINS5_IJSC_SC_SC_EEENS5_IJNSA_ILi0EEESV_SV_EEEEENS5_IJNS4_10UnderscoreESY_SY_EEEEENS4_28SM100_TMA_2SM_LOAD_MULTICASTENS4_14ComposedLayoutINS4_7SwizzleILi3ELi4ELi3EEENS4_18smem_ptr_flag_bitsILi16EEENST_INS5_IJSG_NSA_ILi8EEEEEENS5_IJSC_SG_EEEEEEEvNS4_8identityENS4_18SM100_TMA_2SM_LOADENS12_IS14_S16_NST_INS5_IJS17_SG_EEENS5_IJSG_SC_EEEEEEEvS1C_EENS_8epilogue10collective18CollectiveEpilogueINS1J_23Sm100TmaWarpSpecializedILi4ELi2ELi16ELb1ELb0EEEJNS5_IJSG_SF_SG_EEENS5_IJNST_ISG_SC_EENST_INS5_IJNSA_ILi16EEESB_EEES19_EEEEESI_SK_SI_SK_NS1J_6fusion15FusionCallbacksIS1N_NS1U_17LinearCombinationISI_fSI_fLNS_15FloatRoundStyleE2EEES1O_S1T_JEEENS4_5SM1004TMEM4LOAD26SM100_TMEM_LOAD_32dp32b16xENS4_13SM90_TMA_LOADENS12_INS13_ILi1ELi4ELi3EEES16_NST_INS5_IJS17_S1Q_EEENS5_IJS1Q_SC_EEEEEEENS4_39AutoVectorizingCopyWithAssumedAlignmentILi128EEENS4_14SM90_TMA_STOREES29_S2B_S2B_EEEvvEEEEvNT_6ParamsE,"aw",@nobits
	.sectionflags	@""
	.align	16
	.zero		1024


//--------------------- .nv.shared.reserved.0     --------------------------
	.section	.nv.shared.reserved.0,"aw",@nobits
	.weak		__nv_reservedSMEM_offset_0_alias
	.size		__nv_reservedSMEM_offset_0_alias, 0, 64
	.other		__nv_reservedSMEM_offset_0_alias,@"STO_CUDA_RESERVED_SHARED STV_DEFAULT"
__nv_reservedSMEM_offset_0_alias:
	.zero		0
.nv.shared.reserved.0:
	.zero		64
	.weak		__nv_reservedSMEM_tcgen05_partition
	.type		__nv_reservedSMEM_tcgen05_partition,@object
	.size		__nv_reservedSMEM_tcgen05_partition,(.L_0 - __nv_reservedSMEM_tcgen05_partition)
__nv_reservedSMEM_tcgen05_partition:
	.zero		32
.L_0:


//--------------------- .nv.global                --------------------------
	.section	.nv.global,"aw",@nobits
.nv.global:
	.type		_ZN40_INTERNAL_0b8de36e_4_k_cu_0a6df726_358964cute1_E,@object
	.size		_ZN40_INTERNAL_0b8de36e_4_k_cu_0a6df726_358964cute1_E,(_ZN40_INTERNAL_0b8de36e_4_k_cu_0a6df726_358964cuda3std3__45__cpo6cbeginE - _ZN40_INTERNAL_0b8de36e_4_k_cu_0a6df726_358964cute1_E)
_ZN40_INTERNAL_0b8de36e_4_k_cu_0a6df726_358964cute1_E:
	.zero		1
	.type		_ZN40_INTERNAL_0b8de36e_4_k_cu_0a6df726_358964cuda3std3__45__cpo6cbeginE,@object
	.size		_ZN40_INTERNAL_0b8de36e_4_k_cu_0a6df726_358964cuda3std3__45__cpo6cbeginE,(_ZN40_INTERNAL_0b8de36e_4_k_cu_0a6df726_358964cuda3std3__48in_placeE - _ZN40_INTERNAL_0b8de36e_4_k_cu_0a6df726_358964cuda3std3__45__cpo6cbeginE)
_ZN40_INTERNAL_0b8de36e_4_k_cu_0a6df726_358964cuda3std3__45__cpo6cbeginE:
	.zero		1
	.type		_ZN40_INTERNAL_0b8de36e_4_k_cu_0a6df726_358964cuda3std3__48in_placeE,@object
	.size		_ZN40_INTERNAL_0b8de36e_4_k_cu_0a6df726_358964cuda3std3__48in_placeE,(_ZN40_INTERNAL_0b8de36e_4_k_cu_0a6df726_358964cuda3std6ranges3__45__cpo9iter_moveE - _ZN40_INTERNAL_0b8de36e_4_k_cu_0a6df726_358964cuda3std3__48in_placeE)
_ZN40_INTERNAL_0b8de36e_4_k_cu_0a6df726_358964cuda3std3__48in_placeE:
	.zero		1
	.type		_ZN40_INTERNAL_0b8de36e_4_k_cu_0a6df726_358964cuda3std6ranges3__45__cpo9iter_moveE,@object
	.size		_ZN40_INTERNAL_0b8de36e_4_k_cu_0a6df726_358964cuda3std6ranges3__45__cpo9iter_moveE,(_ZN40_INTERNAL_0b8de36e_4_k_cu_0a6df726_358964cuda3std3__45__cpo5beginE - _ZN40_INTERNAL_0b8de36e_4_k_cu_0a6df726_358964cuda3std6ranges3__45__cpo9iter_moveE)
_ZN40_INTERNAL_0b8de36e_4_k_cu_0a6df726_358964cuda3std6ranges3__45__cpo9iter_moveE:
	.zero		1
	.type		_ZN40_INTERNAL_0b8de36e_4_k_cu_0a6df726_358964cuda3std3__45__cpo5beginE,@object
	.size		_ZN40_INTERNAL_0b8de36e_4_k_cu_0a6df726_358964cuda3std3__45__cpo5beginE,(_ZN40_INTERNAL_0b8de36e_4_k_cu_0a6df726_358964cuda3std3__442_GLOBAL__N__0b8de36e_4_k_cu_0a6df726_358966ignoreE - _ZN40_INTERNAL_0b8de36e_4_k_cu_0a6df726_358964cuda3std3__45__cpo5beginE)
_ZN40_INTERNAL_0b8de36e_4_k_cu_0a6df726_358964cuda3std3__45__cpo5beginE:
	.zero		1
	.type		_ZN40_INTERNAL_0b8de36e_4_k_cu_0a6df726_358964cuda3std3__442_GLOBAL__N__0b8de36e_4_k_cu_0a6df726_358966ignoreE,@object
	.size		_ZN40_INTERNAL_0b8de36e_4_k_cu_0a6df726_358964cuda3std3__442_GLOBAL__N__0b8de36e_4_k_cu_0a6df726_358966ignoreE,(_ZN40_INTERNAL_0b8de36e_4_k_cu_0a6df726_358964cute7productE - _ZN40_INTERNAL_0b8de36e_4_k_cu_0a6df726_358964cuda3std3__442_GLOBAL__N__0b8de36e_4_k_cu_0a6df726_358966ignoreE)
_ZN40_INTERNAL_0b8de36e_4_k_cu_0a6df726_358964cuda3std3__442_GLOBAL__N__0b8de36e_4_k_cu_0a6df726_358966ignoreE:
	.zero		1
	.type		_ZN40_INTERNAL_0b8de36e_4_k_cu_0a6df726_358964cute7productE,@object
	.size		_ZN40_INTERNAL_0b8de36e_4_k_cu_0a6df726_358964cute7productE,(_ZN40_INTERNAL_0b8de36e_4_k_cu_0a6df726_358964cuda3std3__45__cpo3endE - _ZN40_INTERNAL_0b8de36e_4_k_cu_0a6df726_358964cute7productE)
_ZN40_INTERNAL_0b8de36e_4_k_cu_0a6df726_358964cute7productE:
	.zero		1
	.type		_ZN40_INTERNAL_0b8de36e_4_k_cu_0a6df726_358964cuda3std3__45__cpo3endE,@object
	.size		_ZN40_INTERNAL_0b8de36e_4_k_cu_0a6df726_358964cuda3std3__45__cpo3endE,(_ZN40_INTERNAL_0b8de36e_4_k_cu_0a6df726_358964cuda3std3__419piecewise_constructE - _ZN40_INTERNAL_0b8de36e_4_k_cu_0a6df726_358964cuda3std3__45__cpo3endE)
_ZN40_INTERNAL_0b8de36e_4_k_cu_0a6df726_358964cuda3std3__45__cpo3endE:
	.zero		1
	.type		_ZN40_INTERNAL_0b8de36e_4_k_cu_0a6df726_358964cuda3std3__419piecewise_constructE,@object
	.size		_ZN40_INTERNAL_0b8de36e_4_k_cu_0a6df726_358964cuda3std3__419piecewise_constructE,(_ZN40_INTERNAL_0b8de36e_4_k_cu_0a6df726_358964cuda3std3__45__cpo4cendE - _ZN40_INTERNAL_0b8de36e_4_k_cu_0a6df726_358964cuda3std3__419piecewise_constructE)
_ZN40_INTERNAL_0b8de36e_4_k_cu_0a6df726_358964cuda3std3__419piecewise_constructE:
	.zero		1
	.type		_ZN40_INTERNAL_0b8de36e_4_k_cu_0a6df726_358964cuda3std3__45__cpo4cendE,@object
	.size		_ZN40_INTERNAL_0b8de36e_4_k_cu_0a6df726_358964cuda3std3__45__cpo4cendE,(_ZN40_INTERNAL_0b8de36e_4_k_cu_0a6df726_358964cuda3std6ranges3__45__cpo4swapE - _ZN40_INTERNAL_0b8de36e_4_k_cu_0a6df726_358964cuda3std3__45__cpo4cendE)
_ZN40_INTERNAL_0b8de36e_4_k_cu_0a6df726_358964cuda3std3__45__cpo4cendE:
	.zero		1
	.type		_ZN40_INTERNAL_0b8de36e_4_k_cu_0a6df726_358964cuda3std6ranges3__45__cpo4swapE,@object
	.size		_ZN40_INTERNAL_0b8de36e_4_k_cu_0a6df726_358964cuda3std6ranges3__45__cpo4swapE,(.L_10 - _ZN40_INTERNAL_0b8de36e_4_k_cu_0a6df726_358964cuda3std6ranges3__45__cpo4swapE)
_ZN40_INTERNAL_0b8de36e_4_k_cu_0a6df726_358964cuda3std6ranges3__45__cpo4swapE:
	.zero		1
.L_10:


//--------------------- .nv.constant0._ZN7cutlass13device_kernelINS_4gemm6kernel13GemmUniversalIN4cute5tupleIJiiiiEEENS1_10collective13CollectiveMmaINS1_35MainloopSm100TmaUmmaWarpSpecializedILi2ELi2ELi4ENS5_IJNS4_1CILi2EEESB_NSA_ILi1EEEEEEEENS5_IJNSA_ILi128EEESF_NSA_ILi64EEEEEENS_6half_tENS5_IJSC_llEEESI_NS5_IJlSC_lEEENS4_8TiledMMAINS4_8MMA_AtomIJNS4_26SM100_MMA_F16BF16_2x1SM_SSISI_SI_fLi128ELi128ELNS4_4UMMA5MajorE1ELSP_0ELNSO_7ScaleInE0ELSQ_0EEEEEENS4_6LayoutINS5_IJSC_SC_SC_EEENS5_IJNSA_ILi0EEESV_SV_EEEEENS5_IJNS4_10UnderscoreESY_SY_EEEEENS4_28SM100_TMA_2SM_LOAD_MULTICASTENS4_14ComposedLayoutINS4_7SwizzleILi3ELi4ELi3EEENS4_18smem_ptr_flag_bitsILi16EEENST_INS5_IJSG_NSA_ILi8EEEEEENS5_IJSC_SG_EEEEEEEvNS4_8identityENS4_18SM100_TMA_2SM_LOADENS12_IS14_S16_NST_INS5_IJS17_SG_EEENS5_IJSG_SC_EEEEEEEvS1C_EENS_8epilogue10collective18CollectiveEpilogueINS1J_23Sm100TmaWarpSpecializedILi4ELi2ELi16ELb1ELb0EEEJNS5_IJSG_SF_SG_EEENS5_IJNST_ISG_SC_EENST_INS5_IJNSA_ILi16EEESB_EEES19_EEEEESI_SK_SI_SK_NS1J_6fusion15FusionCallbacksIS1N_NS1U_17LinearCombinationISI_fSI_fLNS_15FloatRoundStyleE2EEES1O_S1T_JEEENS4_5SM1004TMEM4LOAD26SM100_TMEM_LOAD_32dp32b16xENS4_13SM90_TMA_LOADENS12_INS13_ILi1ELi4ELi3EEES16_NST_INS5_IJS17_S1Q_EEENS5_IJS1Q_SC_EEEEEEENS4_39AutoVectorizingCopyWithAssumedAlignmentILi128EEENS4_14SM90_TMA_STOREES29_S2B_S2B_EEEvvEEEEvNT_6ParamsE --------------------------
	.section	.nv.constant0._ZN7cutlass13device_kernelINS_4gemm6kernel13GemmUniversalIN4cute5tupleIJiiiiEEENS1_10collective13CollectiveMmaINS1_35MainloopSm100TmaUmmaWarpSpecializedILi2ELi2ELi4ENS5_IJNS4_1CILi2EEESB_NSA_ILi1EEEEEEEENS5_IJNSA_ILi128EEESF_NSA_ILi64EEEEEENS_6half_tENS5_IJSC_llEEESI_NS5_IJlSC_lEEENS4_8TiledMMAINS4_8MMA_AtomIJNS4_26SM100_MMA_F16BF16_2x1SM_SSISI_SI_fLi128ELi128ELNS4_4UMMA5MajorE1ELSP_0ELNSO_7ScaleInE0ELSQ_0EEEEEENS4_6LayoutINS5_IJSC_SC_SC_EEENS5_IJNSA_ILi0EEESV_SV_EEEEENS5_IJNS4_10UnderscoreESY_SY_EEEEENS4_28SM100_TMA_2SM_LOAD_MULTICASTENS4_14ComposedLayoutINS4_7SwizzleILi3ELi4ELi3EEENS4_18smem_ptr_flag_bitsILi16EEENST_INS5_IJSG_NSA_ILi8EEEEEENS5_IJSC_SG_EEEEEEEvNS4_8identityENS4_18SM100_TMA_2SM_LOADENS12_IS14_S16_NST_INS5_IJS17_SG_EEENS5_IJSG_SC_EEEEEEEvS1C_EENS_8epilogue10collective18CollectiveEpilogueINS1J_23Sm100TmaWarpSpecializedILi4ELi2ELi16ELb1ELb0EEEJNS5_IJSG_SF_SG_EEENS5_IJNST_ISG_SC_EENST_INS5_IJNSA_ILi16EEESB_EEES19_EEEEESI_SK_SI_SK_NS1J_6fusion15FusionCallbacksIS1N_NS1U_17LinearCombinationISI_fSI_fLNS_15FloatRoundStyleE2EEES1O_S1T_JEEENS4_5SM1004TMEM4LOAD26SM100_TMEM_LOAD_32dp32b16xENS4_13SM90_TMA_LOADENS12_INS13_ILi1ELi4ELi3EEES16_NST_INS5_IJS17_S1Q_EEENS5_IJS1Q_SC_EEEEEEENS4_39AutoVectorizingCopyWithAssumedAlignmentILi128EEENS4_14SM90_TMA_STOREES29_S2B_S2B_EEEvvEEEEvNT_6ParamsE,"a",@progbits
	.sectionflags	@""
	.align	4
.nv.constant0._ZN7cutlass13device_kernelINS_4gemm6kernel13GemmUniversalIN4cute5tupleIJiiiiEEENS1_10collective13CollectiveMmaINS1_35MainloopSm100TmaUmmaWarpSpecializedILi2ELi2ELi4ENS5_IJNS4_1CILi2EEESB_NSA_ILi1EEEEEEEENS5_IJNSA_ILi128EEESF_NSA_ILi64EEEEEENS_6half_tENS5_IJSC_llEEESI_NS5_IJlSC_lEEENS4_8TiledMMAINS4_8MMA_AtomIJNS4_26SM100_MMA_F16BF16_2x1SM_SSISI_SI_fLi128ELi128ELNS4_4UMMA5MajorE1ELSP_0ELNSO_7ScaleInE0ELSQ_0EEEEEENS4_6LayoutINS5_IJSC_SC_SC_EEENS5_IJNSA_ILi0EEESV_SV_EEEEENS5_IJNS4_10UnderscoreESY_SY_EEEEENS4_28SM100_TMA_2SM_LOAD_MULTICASTENS4_14ComposedLayoutINS4_7SwizzleILi3ELi4ELi3EEENS4_18smem_ptr_flag_bitsILi16EEENST_INS5_IJSG_NSA_ILi8EEEEEENS5_IJSC_SG_EEEEEEEvNS4_8identityENS4_18SM100_TMA_2SM_LOADENS12_IS14_S16_NST_INS5_IJS17_SG_EEENS5_IJSG_SC_EEEEEEEvS1C_EENS_8epilogue10collective18CollectiveEpilogueINS1J_23Sm100TmaWarpSpecializedILi4ELi2ELi16ELb1ELb0EEEJNS5_IJSG_SF_SG_EEENS5_IJNST_ISG_SC_EENST_INS5_IJNSA_ILi16EEESB_EEES19_EEEEESI_SK_SI_SK_NS1J_6fusion15FusionCallbacksIS1N_NS1U_17LinearCombinationISI_fSI_fLNS_15FloatRoundStyleE2EEES1O_S1T_JEEENS4_5SM1004TMEM4LOAD26SM100_TMEM_LOAD_32dp32b16xENS4_13SM90_TMA_LOADENS12_INS13_ILi1ELi4ELi3EEES16_NST_INS5_IJS17_S1Q_EEENS5_IJS1Q_SC_EEEEEEENS4_39AutoVectorizingCopyWithAssumedAlignmentILi128EEENS4_14SM90_TMA_STOREES29_S2B_S2B_EEEvvEEEEvNT_6ParamsE:
	.zero		2944


//--------------------- SYMBOLS --------------------------

	.type		.nv.reservedSmem.offset0,@object
	.size		.nv.reservedSmem.offset0,0x4
	.type		.nv.reservedSmem.cap,@object
	.size		.nv.reservedSmem.cap,0x4
	.type		__assertfail,@function
